// auto-generated by cutlass_sweep.gemm — config: {"arch": "sm_90", "cluster_m": 1, "cluster_n": 1, "dtype": "e4m3", "stages": 0, "tile_k": 32, "tile_m": 256, "tile_n": 256}
#include "cutlass/cutlass.h"
#include "cutlass/gemm/collective/collective_builder.hpp"
#include "cutlass/gemm/device/gemm_universal_adapter.h"
#include "cutlass/gemm/kernel/gemm_universal.hpp"
#include "cutlass/epilogue/collective/collective_builder.hpp"

using ElemA = cutlass::float_e4m3_t;
using ElemB = cutlass::float_e4m3_t;
using ElemCD = cutlass::float_e4m3_t;
using Acc  = float;
using TileShape    = cute::Shape<cute::_256, cute::_256, cute::_32>;
using ClusterShape = cute::Shape<cute::_1, cute::_1, cute::_1>;

using CollectiveEpilogue = typename cutlass::epilogue::collective::CollectiveBuilder<
    cutlass::arch::Sm90, cutlass::arch::OpClassTensorOp,
    TileShape, ClusterShape,
    cutlass::epilogue::collective::EpilogueTileAuto,
    Acc, Acc,
    ElemCD, cutlass::layout::RowMajor, 128 / cutlass::sizeof_bits<ElemCD>::value,
    ElemCD, cutlass::layout::RowMajor, 128 / cutlass::sizeof_bits<ElemCD>::value,
    cutlass::epilogue::collective::EpilogueScheduleAuto
  >::CollectiveOp;

using CollectiveMainloop = typename cutlass::gemm::collective::CollectiveBuilder<
    cutlass::arch::Sm90, cutlass::arch::OpClassTensorOp,
    ElemA, cutlass::layout::RowMajor, 128 / cutlass::sizeof_bits<ElemA>::value,
    ElemB, cutlass::layout::ColumnMajor, 128 / cutlass::sizeof_bits<ElemB>::value,
    Acc,
    TileShape, ClusterShape,
    cutlass::gemm::collective::StageCountAutoCarveout<static_cast<int>(sizeof(typename CollectiveEpilogue::SharedStorage))>,
    cutlass::gemm::collective::KernelScheduleAuto
  >::CollectiveOp;

using GemmKernel = cutlass::gemm::kernel::GemmUniversal<
    cute::Shape<int,int,int,int>,
    CollectiveMainloop,
    CollectiveEpilogue
>;
using Gemm = cutlass::gemm::device::GemmUniversalAdapter<GemmKernel>;

// Force the device kernel symbol into the cubin without needing a host main.
auto* _anchor = &cutlass::device_kernel<GemmKernel>;


// ===== COMPILED SASS (sm_90a) =====

	.target	sm_90a

	.elftype	@"ET_EXEC"


//--------------------- .note.nv.tkinfo           --------------------------
	.section	.note.nv.tkinfo,"",@"SHT_NOTE"
	.sectionflags	@"SHF_NOTE_NV_TKINFO"
	.tkinfo
        /*0018*/ 	.word	0x00000002
        /*0030*/ 	.string	""
        /*0030*/ 	.string	"ptxas"
        /*0030*/ 	.string	"Cuda compilation tools, release 13.0, V13.0.88"
        /*0030*/ 	.string	"Build cuda_13.0.r13.0/compiler.36424714_0"
        /*0030*/ 	.string	"-arch sm_90a -m 64 "



//--------------------- .note.nv.cuinfo           --------------------------
	.section	.note.nv.cuinfo,"",@"SHT_NOTE"
	.sectionflags	@"SHF_NOTE_NV_CUINFO"
        /*0018*/ 	.short	0x0002
        /*001a*/ 	.short	0x005a
        /*001c*/ 	.short	0x0082
	.zero		2


//--------------------- .nv.info                  --------------------------
	.section	.nv.info,"",@"SHT_CUDA_INFO"
	.align	4


	//----- nvinfo : EIATTR_REGCOUNT
	.align		4
        /*0000*/ 	.byte	0x04, 0x2f
        /*0002*/ 	.short	(.L_12 - .L_11)
	.align		4
.L_11:
        /*0004*/ 	.word	index@(_ZN7cutlass13device_kernelINS_4gemm6kernel13GemmUniversalIN4cute5tupleIJiiiiEEENS1_10collective13CollectiveMmaINS1_37MainloopSm90TmaGmmaWarpSpecializedFP8ILi14ENS5_IJNS4_1CILi1EEESB_SB_EEENS1_35KernelTmaWarpSpecializedCooperativeEEENS5_IJNSA_ILi256EEESF_NSA_ILi32EEEEEENS_12float_e4m3_tENS5_IJlSB_lEEESI_SJ_NS4_8TiledMMAINS4_8MMA_AtomIJNS4_4SM904GMMA31MMA_64x256x32_F32E4M3E4M3_SS_TNILNSN_7ScaleInE1ELSP_1EEEEEENS4_6LayoutINS5_IJNSA_ILi2EEESB_SB_EEENS5_IJSB_NSA_ILi0EEESV_EEEEENS5_IJNS4_10UnderscoreESY_SY_EEEEENS4_13SM90_TMA_LOADENS4_14ComposedLayoutINS4_7SwizzleILi1ELi4ELi3EEENS4_18smem_ptr_flag_bitsILi8EEENSS_INS5_IJNSA_ILi8EEESG_EEENS5_IJSG_SB_EEEEEEEvNS4_8identityES11_S1B_vS1C_EENS_8epilogue10collective6detail29Sm90TmaWarpSpecializedAdapterINS1F_15DefaultEpilogueISI_SJ_SJ_NS1E_6thread17LinearCombinationISI_Li1EffLNS1J_9ScaleType4KindE0ELNS_15FloatRoundStyleE2ESI_EENS1_15EpilogueDefaultEEEEEvvEEEEvNT_6ParamsE)
        /*0008*/ 	.word	0x000000a8


	//----- nvinfo : EIATTR_FRAME_SIZE
	.align		4
.L_12:
        /*000c*/ 	.byte	0x04, 0x11
        /*000e*/ 	.short	(.L_14 - .L_13)
	.align		4
.L_13:
        /*0010*/ 	.word	index@(_ZN7cutlass13device_kernelINS_4gemm6kernel13GemmUniversalIN4cute5tupleIJiiiiEEENS1_10collective13CollectiveMmaINS1_37MainloopSm90TmaGmmaWarpSpecializedFP8ILi14ENS5_IJNS4_1CILi1EEESB_SB_EEENS1_35KernelTmaWarpSpecializedCooperativeEEENS5_IJNSA_ILi256EEESF_NSA_ILi32EEEEEENS_12float_e4m3_tENS5_IJlSB_lEEESI_SJ_NS4_8TiledMMAINS4_8MMA_AtomIJNS4_4SM904GMMA31MMA_64x256x32_F32E4M3E4M3_SS_TNILNSN_7ScaleInE1ELSP_1EEEEEENS4_6LayoutINS5_IJNSA_ILi2EEESB_SB_EEENS5_IJSB_NSA_ILi0EEESV_EEEEENS5_IJNS4_10UnderscoreESY_SY_EEEEENS4_13SM90_TMA_LOADENS4_14ComposedLayoutINS4_7SwizzleILi1ELi4ELi3EEENS4_18smem_ptr_flag_bitsILi8EEENSS_INS5_IJNSA_ILi8EEESG_EEENS5_IJSG_SB_EEEEEEEvNS4_8identityES11_S1B_vS1C_EENS_8epilogue10collective6detail29Sm90TmaWarpSpecializedAdapterINS1F_15DefaultEpilogueISI_SJ_SJ_NS1E_6thread17LinearCombinationISI_Li1EffLNS1J_9ScaleType4KindE0ELNS_15FloatRoundStyleE2ESI_EENS1_15EpilogueDefaultEEEEEvvEEEEvNT_6ParamsE)
        /*0014*/ 	.word	0x00000670


	//----- nvinfo : EIATTR_MIN_STACK_SIZE
	.align		4
.L_14:
        /*0018*/ 	.byte	0x04, 0x12
        /*001a*/ 	.short	(.L_16 - .L_15)
	.align		4
.L_15:
        /*001c*/ 	.word	index@(_ZN7cutlass13device_kernelINS_4gemm6kernel13GemmUniversalIN4cute5tupleIJiiiiEEENS1_10collective13CollectiveMmaINS1_37MainloopSm90TmaGmmaWarpSpecializedFP8ILi14ENS5_IJNS4_1CILi1EEESB_SB_EEENS1_35KernelTmaWarpSpecializedCooperativeEEENS5_IJNSA_ILi256EEESF_NSA_ILi32EEEEEENS_12float_e4m3_tENS5_IJlSB_lEEESI_SJ_NS4_8TiledMMAINS4_8MMA_AtomIJNS4_4SM904GMMA31MMA_64x256x32_F32E4M3E4M3_SS_TNILNSN_7ScaleInE1ELSP_1EEEEEENS4_6LayoutINS5_IJNSA_ILi2EEESB_SB_EEENS5_IJSB_NSA_ILi0EEESV_EEEEENS5_IJNS4_10UnderscoreESY_SY_EEEEENS4_13SM90_TMA_LOADENS4_14ComposedLayoutINS4_7SwizzleILi1ELi4ELi3EEENS4_18smem_ptr_flag_bitsILi8EEENSS_INS5_IJNSA_ILi8EEESG_EEENS5_IJSG_SB_EEEEEEEvNS4_8identityES11_S1B_vS1C_EENS_8epilogue10collective6detail29Sm90TmaWarpSpecializedAdapterINS1F_15DefaultEpilogueISI_SJ_SJ_NS1E_6thread17LinearCombinationISI_Li1EffLNS1J_9ScaleType4KindE0ELNS_15FloatRoundStyleE2ESI_EENS1_15EpilogueDefaultEEEEEvvEEEEvNT_6ParamsE)
        /*0020*/ 	.word	0x00000670
.L_16:


//--------------------- .nv.compat                --------------------------
	.section	.nv.compat,"",@"SHT_CUDA_COMPAT_INFO"
	.align	4
        /*0000*/ 	.byte	0x02, 0x09, 0x01, 0x00, 0x02, 0x02, 0x04, 0x00, 0x02, 0x05, 0x05, 0x00, 0x03, 0x07, 0x01, 0x01
        /*0010*/ 	.byte	0x02, 0x03, 0x01, 0x00, 0x02, 0x06, 0x01, 0x00, 0x04, 0x0b, 0x08, 0x00, 0x00, 0x00, 0x00, 0x00
        /*0020*/ 	.byte	0x00, 0x00, 0x00, 0x00


//--------------------- .nv.info._ZN7cutlass13device_kernelINS_4gemm6kernel13GemmUniversalIN4cute5tupleIJiiiiEEENS1_10collective13CollectiveMmaINS1_37MainloopSm90TmaGmmaWarpSpecializedFP8ILi14ENS5_IJNS4_1CILi1EEESB_SB_EEENS1_35KernelTmaWarpSpecializedCooperativeEEENS5_IJNSA_ILi256EEESF_NSA_ILi32EEEEEENS_12float_e4m3_tENS5_IJlSB_lEEESI_SJ_NS4_8TiledMMAINS4_8MMA_AtomIJNS4_4SM904GMMA31MMA_64x256x32_F32E4M3E4M3_SS_TNILNSN_7ScaleInE1ELSP_1EEEEEENS4_6LayoutINS5_IJNSA_ILi2EEESB_SB_EEENS5_IJSB_NSA_ILi0EEESV_EEEEENS5_IJNS4_10UnderscoreESY_SY_EEEEENS4_13SM90_TMA_LOADENS4_14ComposedLayoutINS4_7SwizzleILi1ELi4ELi3EEENS4_18smem_ptr_flag_bitsILi8EEENSS_INS5_IJNSA_ILi8EEESG_EEENS5_IJSG_SB_EEEEEEEvNS4_8identityES11_S1B_vS1C_EENS_8epilogue10collective6detail29Sm90TmaWarpSpecializedAdapterINS1F_15DefaultEpilogueISI_SJ_SJ_NS1E_6thread17LinearCombinationISI_Li1EffLNS1J_9ScaleType4KindE0ELNS_15FloatRoundStyleE2ESI_EENS1_15EpilogueDefaultEEEEEvvEEEEvNT_6ParamsE --------------------------
	.section	.nv.info._ZN7cutlass13device_kernelINS_4gemm6kernel13GemmUniversalIN4cute5tupleIJiiiiEEENS1_10collective13CollectiveMmaINS1_37MainloopSm90TmaGmmaWarpSpecializedFP8ILi14ENS5_IJNS4_1CILi1EEESB_SB_EEENS1_35KernelTmaWarpSpecializedCooperativeEEENS5_IJNSA_ILi256EEESF_NSA_ILi32EEEEEENS_12float_e4m3_tENS5_IJlSB_lEEESI_SJ_NS4_8TiledMMAINS4_8MMA_AtomIJNS4_4SM904GMMA31MMA_64x256x32_F32E4M3E4M3_SS_TNILNSN_7ScaleInE1ELSP_1EEEEEENS4_6LayoutINS5_IJNSA_ILi2EEESB_SB_EEENS5_IJSB_NSA_ILi0EEESV_EEEEENS5_IJNS4_10UnderscoreESY_SY_EEEEENS4_13SM90_TMA_LOADENS4_14ComposedLayoutINS4_7SwizzleILi1ELi4ELi3EEENS4_18smem_ptr_flag_bitsILi8EEENSS_INS5_IJNSA_ILi8EEESG_EEENS5_IJSG_SB_EEEEEEEvNS4_8identityES11_S1B_vS1C_EENS_8epilogue10collective6detail29Sm90TmaWarpSpecializedAdapterINS1F_15DefaultEpilogueISI_SJ_SJ_NS1E_6thread17LinearCombinationISI_Li1EffLNS1J_9ScaleType4KindE0ELNS_15FloatRoundStyleE2ESI_EENS1_15EpilogueDefaultEEEEEvvEEEEvNT_6ParamsE,"",@"SHT_CUDA_INFO"
	.sectionflags	@""
	.align	4


	//----- nvinfo : EIATTR_CUDA_API_VERSION
	.align		4
        /*0000*/ 	.byte	0x04, 0x37
        /*0002*/ 	.short	(.L_18 - .L_17)
.L_17:
        /*0004*/ 	.word	0x00000082


	//----- nvinfo : EIATTR_KPARAM_INFO
	.align		4
.L_18:
        /*0008*/ 	.byte	0x04, 0x17
        /*000a*/ 	.short	(.L_20 - .L_19)
.L_19:
        /*000c*/ 	.word	0x00000000
        /*0010*/ 	.short	0x0000
        /*0012*/ 	.short	0x0070
        /*0014*/ 	.byte	0x00, 0xf0, 0x01, 0x10


	//----- nvinfo : EIATTR_SPARSE_MMA_MASK
	.align		4
.L_20:
        /*0018*/ 	.byte	0x03, 0x50
        /*001a*/ 	.short	0x0000


	//----- nvinfo : EIATTR_MAXREG_COUNT
	.align		4
        /*001c*/ 	.byte	0x03, 0x1b
        /*001e*/ 	.short	0x00a8


	//----- nvinfo : EIATTR_NUM_BARRIERS
	.align		4
        /*0020*/ 	.byte	0x02, 0x4c
        /*0022*/ 	.byte	0x01
	.zero		1


	//----- nvinfo : EIATTR_ANNOTATIONS
	.align		4
        /*0024*/ 	.byte	0x04, 0x55
        /*0026*/ 	.short	(.L_22 - .L_21)


	//   ....[0]....
.L_21:
        /*0028*/ 	.word	0x00000001
        /*002c*/ 	.byte	0x00, 0x07, 0x00, 0x00, 0x01, 0x00, 0x00, 0x00, 0x20, 0x07, 0x00, 0x00, 0x01, 0x00, 0x00, 0x00
        /* <DEDUP_REMOVED lines=1352> */
        /*54bc*/ 	.byte	0x40, 0x3a, 0x02, 0x00


	//----- nvinfo : EIATTR_MERCURY_ISA_VERSION
	.align		4
.L_22:
        /*54c0*/ 	.byte	0x03, 0x5f
        /*54c2*/ 	.short	0x0101


	//----- nvinfo : EIATTR_INT_WARP_WIDE_INSTR_OFFSETS
	.align		4
        /*54c4*/ 	.byte	0x04, 0x31
        /*54c6*/ 	.short	(.L_24 - .L_23)


	//   ....[0]....
.L_23:
        /*54c8*/ 	.word	0x000005f0


	//   ....[1]....
        /*54cc*/ 	.word	0x00000610


	//   ....[2]....
        /*54d0*/ 	.word	0x00000710


	//----- nvinfo : EIATTR_COOP_GROUP_MASK_REGIDS
	.align		4
.L_24:
        /*54d4*/ 	.byte	0x04, 0x29
        /*54d6*/ 	.short	(.L_26 - .L_25)


	//   ....[0]....
.L_25:
        /*54d8*/ 	.word	0xffffffff


	//   ....[1]....
        /*54dc*/ 	.word	0xffffffff


	//   ....[2]....
        /*54e0*/ 	.word	0xffffffff


	//   ....[3]....
        /*54e4*/ 	.word	0xffffffff


	//   ....[4]....
        /*54e8*/ 	.word	0xffffffff


	//----- nvinfo : EIATTR_COOP_GROUP_INSTR_OFFSETS
	.align		4
.L_26:
        /*54ec*/ 	.byte	0x04, 0x28
        /*54ee*/ 	.short	(.L_28 - .L_27)


	//   ....[0]....
.L_27:
        /*54f0*/ 	.word	0x00000070


	//   ....[1]....
        /*54f4*/ 	.word	0x00000080


	//   ....[2]....
        /*54f8*/ 	.word	0x000001a0


	//   ....[3]....
        /*54fc*/ 	.word	0x00000530


	//   ....[4]....
        /*5500*/ 	.word	0x00002820


	//----- nvinfo : EIATTR_REG_RECONFIG
	.align		4
.L_28:
        /*5504*/ 	.byte	0x01, 0x54
	.zero		2


	//----- nvinfo : EIATTR_MBARRIER_INSTR_OFFSETS
	.align		4
        /*5508*/ 	.byte	0x04, 0x39
        /*550a*/ 	.short	(.L_30 - .L_29)


	//   ....[0]....
.L_29:
        /*550c*/ 	.word	0x00000340
        /*5510*/ 	.word	0x000000ff
        /*5514*/ 	.word	0x00000000
        /*5518*/ 	.short	0x0100
        /*551a*/ 	.byte	0x09
	.zero		1


	//   ....[1]....
        /*551c*/ 	.word	0x00000350
        /*5520*/ 	.word	0x000000ff
        /*5524*/ 	.word	0x00000070
        /*5528*/ 	.short	0x0100
        /*552a*/ 	.byte	0x09
	.zero		1


	//   ....[2]....
        /*552c*/ 	.word	0x00000360
        /*5530*/ 	.word	0x000000ff
        /*5534*/ 	.word	0x00000008
        /*5538*/ 	.short	0x0100
        /*553a*/ 	.byte	0x09
	.zero		1


	//   ....[3]....
        /*553c*/ 	.word	0x00000370
        /*5540*/ 	.word	0x000000ff
        /*5544*/ 	.word	0x00000078
        /*5548*/ 	.short	0x0100
        /*554a*/ 	.byte	0x09
	.zero		1


	//   ....[4]....
        /*554c*/ 	.word	0x00000380
        /*5550*/ 	.word	0x000000ff
        /*5554*/ 	.word	0x00000010
        /*5558*/ 	.short	0x0100
        /*555a*/ 	.byte	0x09
	.zero		1


	//   ....[5]....
        /*555c*/ 	.word	0x00000390
        /*5560*/ 	.word	0x000000ff
        /*5564*/ 	.word	0x00000080
        /*5568*/ 	.short	0x0100
        /*556a*/ 	.byte	0x09
	.zero		1


	//   ....[6]....
        /*556c*/ 	.word	0x000003a0
        /*5570*/ 	.word	0x000000ff
        /*5574*/ 	.word	0x00000018
        /*5578*/ 	.short	0x0100
        /*557a*/ 	.byte	0x09
	.zero		1


	//   ....[7]....
        /*557c*/ 	.word	0x000003b0
        /*5580*/ 	.word	0x000000ff
        /*5584*/ 	.word	0x00000088
        /*5588*/ 	.short	0x0100
        /*558a*/ 	.byte	0x09
	.zero		1


	//   ....[8]....
        /*558c*/ 	.word	0x000003c0
        /*5590*/ 	.word	0x000000ff
        /*5594*/ 	.word	0x00000020
        /*5598*/ 	.short	0x0100
        /*559a*/ 	.byte	0x09
	.zero		1


	//   ....[9]....
        /*559c*/ 	.word	0x000003d0
        /*55a0*/ 	.word	0x000000ff
        /*55a4*/ 	.word	0x00000090
        /*55a8*/ 	.short	0x0100
        /*55aa*/ 	.byte	0x09
	.zero		1


	//   ....[10]....
        /*55ac*/ 	.word	0x000003e0
        /*55b0*/ 	.word	0x000000ff
        /*55b4*/ 	.word	0x00000028
        /*55b8*/ 	.short	0x0100
        /*55ba*/ 	.byte	0x09
	.zero		1


	//   ....[11]....
        /*55bc*/ 	.word	0x000003f0
        /*55c0*/ 	.word	0x000000ff
        /*55c4*/ 	.word	0x00000098
        /*55c8*/ 	.short	0x0100
        /*55ca*/ 	.byte	0x09
	.zero		1


	//   ....[12]....
        /*55cc*/ 	.word	0x00000400
        /*55d0*/ 	.word	0x000000ff
        /*55d4*/ 	.word	0x00000030
        /*55d8*/ 	.short	0x0100
        /*55da*/ 	.byte	0x09
	.zero		1


	//   ....[13]....
        /*55dc*/ 	.word	0x00000410
        /*55e0*/ 	.word	0x000000ff
        /*55e4*/ 	.word	0x000000a0
        /*55e8*/ 	.short	0x0100
        /*55ea*/ 	.byte	0x09
	.zero		1


	//   ....[14]....
        /*55ec*/ 	.word	0x00000420
        /*55f0*/ 	.word	0x000000ff
        /*55f4*/ 	.word	0x00000038
        /*55f8*/ 	.short	0x0100
        /*55fa*/ 	.byte	0x09
	.zero		1


	//   ....[15]....
        /*55fc*/ 	.word	0x00000430
        /*5600*/ 	.word	0x000000ff
        /*5604*/ 	.word	0x000000a8
        /*5608*/ 	.short	0x0100
        /*560a*/ 	.byte	0x09
	.zero		1


	//   ....[16]....
        /*560c*/ 	.word	0x00000440
        /*5610*/ 	.word	0x000000ff
        /*5614*/ 	.word	0x00000040
        /*5618*/ 	.short	0x0100
        /*561a*/ 	.byte	0x09
	.zero		1


	//   ....[17]....
        /*561c*/ 	.word	0x00000450
        /*5620*/ 	.word	0x000000ff
        /*5624*/ 	.word	0x000000b0
        /*5628*/ 	.short	0x0100
        /*562a*/ 	.byte	0x09
	.zero		1


	//   ....[18]....
        /*562c*/ 	.word	0x00000460
        /*5630*/ 	.word	0x000000ff
        /*5634*/ 	.word	0x00000048
        /*5638*/ 	.short	0x0100
        /*563a*/ 	.byte	0x09
	.zero		1


	//   ....[19]....
        /*563c*/ 	.word	0x00000470
        /*5640*/ 	.word	0x000000ff
        /*5644*/ 	.word	0x000000b8
        /*5648*/ 	.short	0x0100
        /*564a*/ 	.byte	0x09
	.zero		1


	//   ....[20]....
        /*564c*/ 	.word	0x00000480
        /*5650*/ 	.word	0x000000ff
        /*5654*/ 	.word	0x00000050
        /*5658*/ 	.short	0x0100
        /*565a*/ 	.byte	0x09
	.zero		1


	//   ....[21]....
        /*565c*/ 	.word	0x00000490
        /*5660*/ 	.word	0x000000ff
        /*5664*/ 	.word	0x000000c0
        /*5668*/ 	.short	0x0100
        /*566a*/ 	.byte	0x09
	.zero		1


	//   ....[22]....
        /*566c*/ 	.word	0x000004a0
        /*5670*/ 	.word	0x000000ff
        /*5674*/ 	.word	0x00000058
        /*5678*/ 	.short	0x0100
        /*567a*/ 	.byte	0x09
	.zero		1


	//   ....[23]....
        /*567c*/ 	.word	0x000004b0
        /*5680*/ 	.word	0x000000ff
        /*5684*/ 	.word	0x000000c8
        /*5688*/ 	.short	0x0100
        /*568a*/ 	.byte	0x09
	.zero		1


	//   ....[24]....
        /*568c*/ 	.word	0x000004c0
        /*5690*/ 	.word	0x000000ff
        /*5694*/ 	.word	0x00000060
        /*5698*/ 	.short	0x0100
        /*569a*/ 	.byte	0x09
	.zero		1


	//   ....[25]....
        /*569c*/ 	.word	0x000004d0
        /*56a0*/ 	.word	0x000000ff
        /*56a4*/ 	.word	0x000000d0
        /*56a8*/ 	.short	0x0100
        /*56aa*/ 	.byte	0x09
	.zero		1


	//   ....[26]....
        /*56ac*/ 	.word	0x000004e0
        /*56b0*/ 	.word	0x000000ff
        /*56b4*/ 	.word	0x00000068
        /*56b8*/ 	.short	0x0100
        /*56ba*/ 	.byte	0x09
	.zero		1


	//   ....[27]....
        /*56bc*/ 	.word	0x000004f0
        /*56c0*/ 	.word	0x000000ff
        /*56c4*/ 	.word	0x000000d8
        /*56c8*/ 	.short	0x0100
        /*56ca*/ 	.byte	0x09
	.zero		1


	//   ....[28]....
        /*56cc*/ 	.word	0x00000740
        /*56d0*/ 	.word	0x000000ff
        /*56d4*/ 	.word	0x000000f0
        /*56d8*/ 	.short	0x0100
        /*56da*/ 	.byte	0x06
	.zero		1


	//   ....[29]....
        /*56dc*/ 	.word	0x00000750
        /*56e0*/ 	.word	0x000000ff
        /*56e4*/ 	.word	0x000000f8
        /*56e8*/ 	.short	0x0100
        /*56ea*/ 	.byte	0x06
	.zero		1


	//   ....[30]....
        /*56ec*/ 	.word	0x00002c30
        /*56f0*/ 	.word	0x000000ff
        /*56f4*/ 	.word	0x00000000
        /*56f8*/ 	.short	0x010a
        /*56fa*/ 	.byte	0x07
	.zero		1


	//   ....[31]....
        /*56fc*/ 	.word	0x00002c90
        /*5700*/ 	.word	0x000000ff
        /*5704*/ 	.word	0x00000000
        /*5708*/ 	.short	0x010a
        /*570a*/ 	.byte	0x07
	.zero		1


	//   ....[32]....
        /*570c*/ 	.word	0x00006450
        /*5710*/ 	.word	0x000000ff
        /*5714*/ 	.word	0x00000000
        /*5718*/ 	.short	0x010a
        /*571a*/ 	.byte	0x0f
	.zero		1


	//   ....[33]....
        /*571c*/ 	.word	0x00006490
        /*5720*/ 	.word	0x000000ff
        /*5724*/ 	.word	0x00000000
        /*5728*/ 	.short	0x010a
        /*572a*/ 	.byte	0x0f
	.zero		1


	//   ....[34]....
        /*572c*/ 	.word	0x0000b0f0
        /*5730*/ 	.word	0x000000ff
        /*5734*/ 	.word	0x00000000
        /*5738*/ 	.short	0x0101
        /*573a*/ 	.byte	0x08
	.zero		1


	//   ....[35]....
        /*573c*/ 	.word	0x0000ebb0
        /*5740*/ 	.word	0x000000ff
        /*5744*/ 	.word	0x00000000
        /*5748*/ 	.short	0x0101
        /*574a*/ 	.byte	0x08
	.zero		1


	//   ....[36]....
        /*574c*/ 	.word	0x000226f0
        /*5750*/ 	.word	0x00000010
        /*5754*/ 	.word	0x00000070
        /*5758*/ 	.short	0x010a
        /*575a*/ 	.byte	0x3f
	.zero		1


	//   ....[37]....
        /*575c*/ 	.word	0x00022a20
        /*5760*/ 	.word	0x00000002
        /*5764*/ 	.word	0x000000f8
        /*5768*/ 	.short	0x0101
        /*576a*/ 	.byte	0x3f
	.zero		1


	//   ....[38]....
        /*576c*/ 	.word	0x000231e0
        /*5770*/ 	.word	0x00000003
        /*5774*/ 	.word	0x00000000
        /*5778*/ 	.short	0x010a
        /*577a*/ 	.byte	0x3f
	.zero		1


	//   ....[39]....
        /*577c*/ 	.word	0x00023270
        /*5780*/ 	.word	0x00000003
        /*5784*/ 	.word	0x00000000
        /*5788*/ 	.short	0x010a
        /*578a*/ 	.byte	0x3f
	.zero		1


	//   ....[40]....
        /*578c*/ 	.word	0x00023300
        /*5790*/ 	.word	0x00000003
        /*5794*/ 	.word	0x00000000
        /*5798*/ 	.short	0x010a
        /*579a*/ 	.byte	0x3f
	.zero		1


	//   ....[41]....
        /*579c*/ 	.word	0x00023390
        /*57a0*/ 	.word	0x00000003
        /*57a4*/ 	.word	0x00000000
        /*57a8*/ 	.short	0x010a
        /*57aa*/ 	.byte	0x3f
	.zero		1


	//   ....[42]....
        /*57ac*/ 	.word	0x00023420
        /*57b0*/ 	.word	0x00000003
        /*57b4*/ 	.word	0x00000000
        /*57b8*/ 	.short	0x010a
        /*57ba*/ 	.byte	0x3f
	.zero		1


	//   ....[43]....
        /*57bc*/ 	.word	0x000234b0
        /*57c0*/ 	.word	0x00000003
        /*57c4*/ 	.word	0x00000000
        /*57c8*/ 	.short	0x010a
        /*57ca*/ 	.byte	0x3f
	.zero		1


	//   ....[44]....
        /*57cc*/ 	.word	0x00023540
        /*57d0*/ 	.word	0x00000003
        /*57d4*/ 	.word	0x00000000
        /*57d8*/ 	.short	0x010a
        /*57da*/ 	.byte	0x3f
	.zero		1


	//   ....[45]....
        /*57dc*/ 	.word	0x000235d0
        /*57e0*/ 	.word	0x00000003
        /*57e4*/ 	.word	0x00000000
        /*57e8*/ 	.short	0x010a
        /*57ea*/ 	.byte	0x3f
	.zero		1


	//   ....[46]....
        /*57ec*/ 	.word	0x00023660
        /*57f0*/ 	.word	0x00000003
        /*57f4*/ 	.word	0x00000000
        /*57f8*/ 	.short	0x010a
        /*57fa*/ 	.byte	0x3f
	.zero		1


	//   ....[47]....
        /*57fc*/ 	.word	0x000236f0
        /*5800*/ 	.word	0x00000003
        /*5804*/ 	.word	0x00000000
        /*5808*/ 	.short	0x010a
        /*580a*/ 	.byte	0x3f
	.zero		1


	//   ....[48]....
        /*580c*/ 	.word	0x00023780
        /*5810*/ 	.word	0x00000003
        /*5814*/ 	.word	0x00000000
        /*5818*/ 	.short	0x010a
        /*581a*/ 	.byte	0x3f
	.zero		1


	//   ....[49]....
        /*581c*/ 	.word	0x00023810
        /*5820*/ 	.word	0x00000003
        /*5824*/ 	.word	0x00000000
        /*5828*/ 	.short	0x010a
        /*582a*/ 	.byte	0x3f
	.zero		1


	//   ....[50]....
        /*582c*/ 	.word	0x000238a0
        /*5830*/ 	.word	0x00000003
        /*5834*/ 	.word	0x00000000
        /*5838*/ 	.short	0x010a
        /*583a*/ 	.byte	0x3f
	.zero		1


	//   ....[51]....
        /*583c*/ 	.word	0x00023930
        /*5840*/ 	.word	0x00000003
        /*5844*/ 	.word	0x00000000
        /*5848*/ 	.short	0x010a
        /*584a*/ 	.byte	0x3f
	.zero		1


	//   ....[52]....
        /*584c*/ 	.word	0x000239a0
        /*5850*/ 	.word	0x00000003
        /*5854*/ 	.word	0x00000000
        /*5858*/ 	.short	0x010a
        /*585a*/ 	.byte	0x3f
	.zero		1


	//   ....[53]....
        /*585c*/ 	.word	0x00023a10
        /*5860*/ 	.word	0x00000000
        /*5864*/ 	.word	0x00000000
        /*5868*/ 	.short	0x010a
        /*586a*/ 	.byte	0x3f
	.zero		1


	//   ....[54]....
        /*586c*/ 	.word	0x00023af0
        /*5870*/ 	.word	0x00000010
        /*5874*/ 	.word	0x00000070
        /*5878*/ 	.short	0x010a
        /*587a*/ 	.byte	0x3f
	.zero		1


	//   ....[55]....
        /*587c*/ 	.word	0x00023bd0
        /*5880*/ 	.word	0x00000003
        /*5884*/ 	.word	0x00000000
        /*5888*/ 	.short	0x010a
        /*588a*/ 	.byte	0x3f
	.zero		1


	//   ....[56]....
        /*588c*/ 	.word	0x00023c20
        /*5890*/ 	.word	0x00000003
        /*5894*/ 	.word	0x00000000
        /*5898*/ 	.short	0x010a
        /*589a*/ 	.byte	0x3f
	.zero		1


	//   ....[57]....
        /*589c*/ 	.word	0x00023c70
        /*58a0*/ 	.word	0x00000003
        /*58a4*/ 	.word	0x00000000
        /*58a8*/ 	.short	0x010a
        /*58aa*/ 	.byte	0x3f
	.zero		1


	//   ....[58]....
        /*58ac*/ 	.word	0x00023cc0
        /*58b0*/ 	.word	0x00000003
        /*58b4*/ 	.word	0x00000000
        /*58b8*/ 	.short	0x010a
        /*58ba*/ 	.byte	0x3f
	.zero		1


	//   ....[59]....
        /*58bc*/ 	.word	0x00023d10
        /*58c0*/ 	.word	0x00000003
        /*58c4*/ 	.word	0x00000000
        /*58c8*/ 	.short	0x010a
        /*58ca*/ 	.byte	0x3f
	.zero		1


	//   ....[60]....
        /*58cc*/ 	.word	0x00023d60
        /*58d0*/ 	.word	0x00000003
        /*58d4*/ 	.word	0x00000000
        /*58d8*/ 	.short	0x010a
        /*58da*/ 	.byte	0x3f
	.zero		1


	//   ....[61]....
        /*58dc*/ 	.word	0x00023db0
        /*58e0*/ 	.word	0x00000003
        /*58e4*/ 	.word	0x00000000
        /*58e8*/ 	.short	0x010a
        /*58ea*/ 	.byte	0x3f
	.zero		1


	//   ....[62]....
        /*58ec*/ 	.word	0x00023e00
        /*58f0*/ 	.word	0x00000003
        /*58f4*/ 	.word	0x00000000
        /*58f8*/ 	.short	0x010a
        /*58fa*/ 	.byte	0x3f
	.zero		1


	//   ....[63]....
        /*58fc*/ 	.word	0x00023e50
        /*5900*/ 	.word	0x00000003
        /*5904*/ 	.word	0x00000000
        /*5908*/ 	.short	0x010a
        /*590a*/ 	.byte	0x3f
	.zero		1


	//   ....[64]....
        /*590c*/ 	.word	0x00023ea0
        /*5910*/ 	.word	0x00000003
        /*5914*/ 	.word	0x00000000
        /*5918*/ 	.short	0x010a
        /*591a*/ 	.byte	0x3f
	.zero		1


	//   ....[65]....
        /*591c*/ 	.word	0x00023ef0
        /*5920*/ 	.word	0x00000003
        /*5924*/ 	.word	0x00000000
        /*5928*/ 	.short	0x010a
        /*592a*/ 	.byte	0x3f
	.zero		1


	//   ....[66]....
        /*592c*/ 	.word	0x00023f40
        /*5930*/ 	.word	0x00000003
        /*5934*/ 	.word	0x00000000
        /*5938*/ 	.short	0x010a
        /*593a*/ 	.byte	0x3f
	.zero		1


	//   ....[67]....
        /*593c*/ 	.word	0x00023f90
        /*5940*/ 	.word	0x00000003
        /*5944*/ 	.word	0x00000000
        /*5948*/ 	.short	0x010a
        /*594a*/ 	.byte	0x3f
	.zero		1


	//----- nvinfo : EIATTR_NUM_MBARRIERS
	.align		4
.L_30:
        /*594c*/ 	.byte	0x03, 0x38
        /*594e*/ 	.short	0x001e


	//----- nvinfo : EIATTR_EXIT_INSTR_OFFSETS
	.align		4
        /*5950*/ 	.byte	0x04, 0x1c
        /*5952*/ 	.short	(.L_32 - .L_31)


	//   ....[0]....
.L_31:
        /*5954*/ 	.word	0x000007b0


	//   ....[1]....
        /*5958*/ 	.word	0x00001110


	//   ....[2]....
        /*595c*/ 	.word	0x00021d20


	//   ....[3]....
        /*5960*/ 	.word	0x00022380


	//   ....[4]....
        /*5964*/ 	.word	0x00023980


	//----- nvinfo : EIATTR_MAX_THREADS
	.align		4
.L_32:
        /*5968*/ 	.byte	0x04, 0x05
        /*596a*/ 	.short	(.L_34 - .L_33)
.L_33:
        /*596c*/ 	.word	0x00000180
        /*5970*/ 	.word	0x00000001
        /*5974*/ 	.word	0x00000001


	//----- nvinfo : EIATTR_CRS_STACK_SIZE
	.align		4
.L_34:
        /*5978*/ 	.byte	0x04, 0x1e
        /*597a*/ 	.short	(.L_36 - .L_35)
.L_35:
        /*597c*/ 	.word	0x00000000


	//----- nvinfo : EIATTR_CBANK_PARAM_SIZE
	.align		4
.L_36:
        /*5980*/ 	.byte	0x03, 0x19
        /*5982*/ 	.short	0x0470


	//----- nvinfo : EIATTR_PARAM_CBANK
	.align		4
        /*5984*/ 	.byte	0x04, 0x0a
        /*5986*/ 	.short	(.L_38 - .L_37)
	.align		4
.L_37:
        /*5988*/ 	.word	index@(.nv.constant0._ZN7cutlass13device_kernelINS_4gemm6kernel13GemmUniversalIN4cute5tupleIJiiiiEEENS1_10collective13CollectiveMmaINS1_37MainloopSm90TmaGmmaWarpSpecializedFP8ILi14ENS5_IJNS4_1CILi1EEESB_SB_EEENS1_35KernelTmaWarpSpecializedCooperativeEEENS5_IJNSA_ILi256EEESF_NSA_ILi32EEEEEENS_12float_e4m3_tENS5_IJlSB_lEEESI_SJ_NS4_8TiledMMAINS4_8MMA_AtomIJNS4_4SM904GMMA31MMA_64x256x32_F32E4M3E4M3_SS_TNILNSN_7ScaleInE1ELSP_1EEEEEENS4_6LayoutINS5_IJNSA_ILi2EEESB_SB_EEENS5_IJSB_NSA_ILi0EEESV_EEEEENS5_IJNS4_10UnderscoreESY_SY_EEEEENS4_13SM90_TMA_LOADENS4_14ComposedLayoutINS4_7SwizzleILi1ELi4ELi3EEENS4_18smem_ptr_flag_bitsILi8EEENSS_INS5_IJNSA_ILi8EEESG_EEENS5_IJSG_SB_EEEEEEEvNS4_8identityES11_S1B_vS1C_EENS_8epilogue10collective6detail29Sm90TmaWarpSpecializedAdapterINS1F_15DefaultEpilogueISI_SJ_SJ_NS1E_6thread17LinearCombinationISI_Li1EffLNS1J_9ScaleType4KindE0ELNS_15FloatRoundStyleE2ESI_EENS1_15EpilogueDefaultEEEEEvvEEEEvNT_6ParamsE)
        /*598c*/ 	.short	0x0210
        /*598e*/ 	.short	0x0470


	//----- nvinfo : EIATTR_SW_WAR
	.align		4
.L_38:
        /*5990*/ 	.byte	0x04, 0x36
        /*5992*/ 	.short	(.L_40 - .L_39)
.L_39:
        /*5994*/ 	.word	0x00000008
.L_40:


//--------------------- .nv.callgraph             --------------------------
	.section	.nv.callgraph,"",@"SHT_CUDA_CALLGRAPH"
	.align	4
	.sectionentsize	8
	.align		4
        /*0000*/ 	.word	0x00000000
	.align		4
        /*0004*/ 	.word	0xffffffff
	.align		4
        /*0008*/ 	.word	0x00000000
	.align		4
        /*000c*/ 	.word	0xfffffffe
	.align		4
        /*0010*/ 	.word	0x00000000
	.align		4
        /*0014*/ 	.word	0xfffffffd
	.align		4
        /*0018*/ 	.word	0x00000000
	.align		4
        /*001c*/ 	.word	0xfffffffc


//--------------------- .nv.constant4             --------------------------
	.section	.nv.constant4,"a",@progbits
	.align	8
	.align		8
.nv.constant4:
        /*0000*/ 	.dword	_ZN39_INTERNAL_13aeaa9b_4_k_cu_3640f241_40614cuda3std3__45__cpo5beginE
	.align		8
        /*0008*/ 	.dword	_ZN39_INTERNAL_13aeaa9b_4_k_cu_3640f241_40614cuda3std3__45__cpo3endE
	.align		8
        /*0010*/ 	.dword	_ZN39_INTERNAL_13aeaa9b_4_k_cu_3640f241_40614cuda3std3__45__cpo6cbeginE
	.align		8
        /*0018*/ 	.dword	_ZN39_INTERNAL_13aeaa9b_4_k_cu_3640f241_40614cuda3std3__45__cpo4cendE
	.align		8
        /*0020*/ 	.dword	_ZN39_INTERNAL_13aeaa9b_4_k_cu_3640f241_40614cuda3std3__441_GLOBAL__N__13aeaa9b_4_k_cu_3640f241_40616ignoreE
	.align		8
        /*0028*/ 	.dword	_ZN39_INTERNAL_13aeaa9b_4_k_cu_3640f241_40614cuda3std3__419piecewise_constructE
	.align		8
        /*0030*/ 	.dword	_ZN39_INTERNAL_13aeaa9b_4_k_cu_3640f241_40614cuda3std3__48in_placeE
	.align		8
        /*0038*/ 	.dword	_ZN39_INTERNAL_13aeaa9b_4_k_cu_3640f241_40614cuda3std6ranges3__45__cpo4swapE
	.align		8
        /*0040*/ 	.dword	_ZN39_INTERNAL_13aeaa9b_4_k_cu_3640f241_40614cuda3std6ranges3__45__cpo9iter_moveE
	.align		8
        /*0048*/ 	.dword	_ZN39_INTERNAL_13aeaa9b_4_k_cu_3640f241_40614cute7productE
	.align		8
        /*0050*/ 	.dword	_ZN39_INTERNAL_13aeaa9b_4_k_cu_3640f241_40614cute1_E


//--------------------- .text._ZN7cutlass13device_kernelINS_4gemm6kernel13GemmUniversalIN4cute5tupleIJiiiiEEENS1_10collective13CollectiveMmaINS1_37MainloopSm90TmaGmmaWarpSpecializedFP8ILi14ENS5_IJNS4_1CILi1EEESB_SB_EEENS1_35KernelTmaWarpSpecializedCooperativeEEENS5_IJNSA_ILi256EEESF_NSA_ILi32EEEEEENS_12float_e4m3_tENS5_IJlSB_lEEESI_SJ_NS4_8TiledMMAINS4_8MMA_AtomIJNS4_4SM904GMMA31MMA_64x256x32_F32E4M3E4M3_SS_TNILNSN_7ScaleInE1ELSP_1EEEEEENS4_6LayoutINS5_IJNSA_ILi2EEESB_SB_EEENS5_IJSB_NSA_ILi0EEESV_EEEEENS5_IJNS4_10UnderscoreESY_SY_EEEEENS4_13SM90_TMA_LOADENS4_14ComposedLayoutINS4_7SwizzleILi1ELi4ELi3EEENS4_18smem_ptr_flag_bitsILi8EEENSS_INS5_IJNSA_ILi8EEESG_EEENS5_IJSG_SB_EEEEEEEvNS4_8identityES11_S1B_vS1C_EENS_8epilogue10collective6detail29Sm90TmaWarpSpecializedAdapterINS1F_15DefaultEpilogueISI_SJ_SJ_NS1E_6thread17LinearCombinationISI_Li1EffLNS1J_9ScaleType4KindE0ELNS_15FloatRoundStyleE2ESI_EENS1_15EpilogueDefaultEEEEEvvEEEEvNT_6ParamsE --------------------------
	.section	.text._ZN7cutlass13device_kernelINS_4gemm6kernel13GemmUniversalIN4cute5tupleIJiiiiEEENS1_10collective13CollectiveMmaINS1_37MainloopSm90TmaGmmaWarpSpecializedFP8ILi14ENS5_IJNS4_1CILi1EEESB_SB_EEENS1_35KernelTmaWarpSpecializedCooperativeEEENS5_IJNSA_ILi256EEESF_NSA_ILi32EEEEEENS_12float_e4m3_tENS5_IJlSB_lEEESI_SJ_NS4_8TiledMMAINS4_8MMA_AtomIJNS4_4SM904GMMA31MMA_64x256x32_F32E4M3E4M3_SS_TNILNSN_7ScaleInE1ELSP_1EEEEEENS4_6LayoutINS5_IJNSA_ILi2EEESB_SB_EEENS5_IJSB_NSA_ILi0EEESV_EEEEENS5_IJNS4_10UnderscoreESY_SY_EEEEENS4_13SM90_TMA_LOADENS4_14ComposedLayoutINS4_7SwizzleILi1ELi4ELi3EEENS4_18smem_ptr_flag_bitsILi8EEENSS_INS5_IJNSA_ILi8EEESG_EEENS5_IJSG_SB_EEEEEEEvNS4_8identityES11_S1B_vS1C_EENS_8epilogue10collective6detail29Sm90TmaWarpSpecializedAdapterINS1F_15DefaultEpilogueISI_SJ_SJ_NS1E_6thread17LinearCombinationISI_Li1EffLNS1J_9ScaleType4KindE0ELNS_15FloatRoundStyleE2ESI_EENS1_15EpilogueDefaultEEEEEvvEEEEvNT_6ParamsE,"ax",@progbits
	.align	128
.text._ZN7cutlass13device_kernelINS_4gemm6kernel13GemmUniversalIN4cute5tupleIJiiiiEEENS1_10collective13CollectiveMmaINS1_37MainloopSm90TmaGmmaWarpSpecializedFP8ILi14ENS5_IJNS4_1CILi1EEESB_SB_EEENS1_35KernelTmaWarpSpecializedCooperativeEEENS5_IJNSA_ILi256EEESF_NSA_ILi32EEEEEENS_12float_e4m3_tENS5_IJlSB_lEEESI_SJ_NS4_8TiledMMAINS4_8MMA_AtomIJNS4_4SM904GMMA31MMA_64x256x32_F32E4M3E4M3_SS_TNILNSN_7ScaleInE1ELSP_1EEEEEENS4_6LayoutINS5_IJNSA_ILi2EEESB_SB_EEENS5_IJSB_NSA_ILi0EEESV_EEEEENS5_IJNS4_10UnderscoreESY_SY_EEEEENS4_13SM90_TMA_LOADENS4_14ComposedLayoutINS4_7SwizzleILi1ELi4ELi3EEENS4_18smem_ptr_flag_bitsILi8EEENSS_INS5_IJNSA_ILi8EEESG_EEENS5_IJSG_SB_EEEEEEEvNS4_8identityES11_S1B_vS1C_EENS_8epilogue10collective6detail29Sm90TmaWarpSpecializedAdapterINS1F_15DefaultEpilogueISI_SJ_SJ_NS1E_6thread17LinearCombinationISI_Li1EffLNS1J_9ScaleType4KindE0ELNS_15FloatRoundStyleE2ESI_EENS1_15EpilogueDefaultEEEEEvvEEEEvNT_6ParamsE:
        .type           _ZN7cutlass13device_kernelINS_4gemm6kernel13GemmUniversalIN4cute5tupleIJiiiiEEENS1_10collective13CollectiveMmaINS1_37MainloopSm90TmaGmmaWarpSpecializedFP8ILi14ENS5_IJNS4_1CILi1EEESB_SB_EEENS1_35KernelTmaWarpSpecializedCooperativeEEENS5_IJNSA_ILi256EEESF_NSA_ILi32EEEEEENS_12float_e4m3_tENS5_IJlSB_lEEESI_SJ_NS4_8TiledMMAINS4_8MMA_AtomIJNS4_4SM904GMMA31MMA_64x256x32_F32E4M3E4M3_SS_TNILNSN_7ScaleInE1ELSP_1EEEEEENS4_6LayoutINS5_IJNSA_ILi2EEESB_SB_EEENS5_IJSB_NSA_ILi0EEESV_EEEEENS5_IJNS4_10UnderscoreESY_SY_EEEEENS4_13SM90_TMA_LOADENS4_14ComposedLayoutINS4_7SwizzleILi1ELi4ELi3EEENS4_18smem_ptr_flag_bitsILi8EEENSS_INS5_IJNSA_ILi8EEESG_EEENS5_IJSG_SB_EEEEEEEvNS4_8identityES11_S1B_vS1C_EENS_8epilogue10collective6detail29Sm90TmaWarpSpecializedAdapterINS1F_15DefaultEpilogueISI_SJ_SJ_NS1E_6thread17LinearCombinationISI_Li1EffLNS1J_9ScaleType4KindE0ELNS_15FloatRoundStyleE2ESI_EENS1_15EpilogueDefaultEEEEEvvEEEEvNT_6ParamsE,@function
        .size           _ZN7cutlass13device_kernelINS_4gemm6kernel13GemmUniversalIN4cute5tupleIJiiiiEEENS1_10collective13CollectiveMmaINS1_37MainloopSm90TmaGmmaWarpSpecializedFP8ILi14ENS5_IJNS4_1CILi1EEESB_SB_EEENS1_35KernelTmaWarpSpecializedCooperativeEEENS5_IJNSA_ILi256EEESF_NSA_ILi32EEEEEENS_12float_e4m3_tENS5_IJlSB_lEEESI_SJ_NS4_8TiledMMAINS4_8MMA_AtomIJNS4_4SM904GMMA31MMA_64x256x32_F32E4M3E4M3_SS_TNILNSN_7ScaleInE1ELSP_1EEEEEENS4_6LayoutINS5_IJNSA_ILi2EEESB_SB_EEENS5_IJSB_NSA_ILi0EEESV_EEEEENS5_IJNS4_10UnderscoreESY_SY_EEEEENS4_13SM90_TMA_LOADENS4_14ComposedLayoutINS4_7SwizzleILi1ELi4ELi3EEENS4_18smem_ptr_flag_bitsILi8EEENSS_INS5_IJNSA_ILi8EEESG_EEENS5_IJSG_SB_EEEEEEEvNS4_8identityES11_S1B_vS1C_EENS_8epilogue10collective6detail29Sm90TmaWarpSpecializedAdapterINS1F_15DefaultEpilogueISI_SJ_SJ_NS1E_6thread17LinearCombinationISI_Li1EffLNS1J_9ScaleType4KindE0ELNS_15FloatRoundStyleE2ESI_EENS1_15EpilogueDefaultEEEEEvvEEEEvNT_6ParamsE,(.L_x_606 - _ZN7cutlass13device_kernelINS_4gemm6kernel13GemmUniversalIN4cute5tupleIJiiiiEEENS1_10collective13CollectiveMmaINS1_37MainloopSm90TmaGmmaWarpSpecializedFP8ILi14ENS5_IJNS4_1CILi1EEESB_SB_EEENS1_35KernelTmaWarpSpecializedCooperativeEEENS5_IJNSA_ILi256EEESF_NSA_ILi32EEEEEENS_12float_e4m3_tENS5_IJlSB_lEEESI_SJ_NS4_8TiledMMAINS4_8MMA_AtomIJNS4_4SM904GMMA31MMA_64x256x32_F32E4M3E4M3_SS_TNILNSN_7ScaleInE1ELSP_1EEEEEENS4_6LayoutINS5_IJNSA_ILi2EEESB_SB_EEENS5_IJSB_NSA_ILi0EEESV_EEEEENS5_IJNS4_10UnderscoreESY_SY_EEEEENS4_13SM90_TMA_LOADENS4_14ComposedLayoutINS4_7SwizzleILi1ELi4ELi3EEENS4_18smem_ptr_flag_bitsILi8EEENSS_INS5_IJNSA_ILi8EEESG_EEENS5_IJSG_SB_EEEEEEEvNS4_8identityES11_S1B_vS1C_EENS_8epilogue10collective6detail29Sm90TmaWarpSpecializedAdapterINS1F_15DefaultEpilogueISI_SJ_SJ_NS1E_6thread17LinearCombinationISI_Li1EffLNS1J_9ScaleType4KindE0ELNS_15FloatRoundStyleE2ESI_EENS1_15EpilogueDefaultEEEEEvvEEEEvNT_6ParamsE)
        .other          _ZN7cutlass13device_kernelINS_4gemm6kernel13GemmUniversalIN4cute5tupleIJiiiiEEENS1_10collective13CollectiveMmaINS1_37MainloopSm90TmaGmmaWarpSpecializedFP8ILi14ENS5_IJNS4_1CILi1EEESB_SB_EEENS1_35KernelTmaWarpSpecializedCooperativeEEENS5_IJNSA_ILi256EEESF_NSA_ILi32EEEEEENS_12float_e4m3_tENS5_IJlSB_lEEESI_SJ_NS4_8TiledMMAINS4_8MMA_AtomIJNS4_4SM904GMMA31MMA_64x256x32_F32E4M3E4M3_SS_TNILNSN_7ScaleInE1ELSP_1EEEEEENS4_6LayoutINS5_IJNSA_ILi2EEESB_SB_EEENS5_IJSB_NSA_ILi0EEESV_EEEEENS5_IJNS4_10UnderscoreESY_SY_EEEEENS4_13SM90_TMA_LOADENS4_14ComposedLayoutINS4_7SwizzleILi1ELi4ELi3EEENS4_18smem_ptr_flag_bitsILi8EEENSS_INS5_IJNSA_ILi8EEESG_EEENS5_IJSG_SB_EEEEEEEvNS4_8identityES11_S1B_vS1C_EENS_8epilogue10collective6detail29Sm90TmaWarpSpecializedAdapterINS1F_15DefaultEpilogueISI_SJ_SJ_NS1E_6thread17LinearCombinationISI_Li1EffLNS1J_9ScaleType4KindE0ELNS_15FloatRoundStyleE2ESI_EENS1_15EpilogueDefaultEEEEEvvEEEEvNT_6ParamsE,@"STO_CUDA_ENTRY STV_DEFAULT"
_ZN7cutlass13device_kernelINS_4gemm6kernel13GemmUniversalIN4cute5tupleIJiiiiEEENS1_10collective13CollectiveMmaINS1_37MainloopSm90TmaGmmaWarpSpecializedFP8ILi14ENS5_IJNS4_1CILi1EEESB_SB_EEENS1_35KernelTmaWarpSpecializedCooperativeEEENS5_IJNSA_ILi256EEESF_NSA_ILi32EEEEEENS_12float_e4m3_tENS5_IJlSB_lEEESI_SJ_NS4_8TiledMMAINS4_8MMA_AtomIJNS4_4SM904GMMA31MMA_64x256x32_F32E4M3E4M3_SS_TNILNSN_7ScaleInE1ELSP_1EEEEEENS4_6LayoutINS5_IJNSA_ILi2EEESB_SB_EEENS5_IJSB_NSA_ILi0EEESV_EEEEENS5_IJNS4_10UnderscoreESY_SY_EEEEENS4_13SM90_TMA_LOADENS4_14ComposedLayoutINS4_7SwizzleILi1ELi4ELi3EEENS4_18smem_ptr_flag_bitsILi8EEENSS_INS5_IJNSA_ILi8EEESG_EEENS5_IJSG_SB_EEEEEEEvNS4_8identityES11_S1B_vS1C_EENS_8epilogue10collective6detail29Sm90TmaWarpSpecializedAdapterINS1F_15DefaultEpilogueISI_SJ_SJ_NS1E_6thread17LinearCombinationISI_Li1EffLNS1J_9ScaleType4KindE0ELNS_15FloatRoundStyleE2ESI_EENS1_15EpilogueDefaultEEEEEvvEEEEvNT_6ParamsE:
[----:B------:R-:W0:Y:S02]  /*0000*/  LDC R1, c[0x0][0x28] ;  /* 0x00000a00ff017b82 */ /* 0x000e240000000800 */
[----:B0-----:R-:W-:Y:S01]  /*0010*/  VIADD R1, R1, 0xfffff990 ;  /* 0xfffff99001017836 */ /* 0x001fe20000000000 */
[----:B------:R-:W0:Y:S01]  /*0020*/  S2R R2, SR_TID.X ;  /* 0x0000000000027919 */ /* 0x000e220000002100 */
[----:B------:R-:W-:Y:S01]  /*0030*/  ELECT P0, URZ, PT ;  /* 0x00000000003f782f */ /* 0x000fe20003800000 */
[----:B------:R-:W-:Y:S01]  /*0040*/  BSSY B0, `(.L_x_0) ;  /* 0x0000015000007945 */ /* 0x000fe20003800000 */
[--C-:B0-----:R-:W-:Y:S02]  /*0050*/  SHF.R.U32.HI R0, RZ, 0x5, R2.reuse ;  /* 0x00000005ff007819 */ /* 0x101fe40000011602 */
[----:B------:R-:W-:-:S03]  /*0060*/  SHF.R.U32.HI R2, RZ, 0x7, R2 ;  /* 0x00000007ff027819 */ /* 0x000fc60000011602 */
[----:B------:R-:W0:Y:S04]  /*0070*/  SHFL.IDX PT, R3, R0, RZ, 0x1f ;  /* 0x00001fff00037589 */ /* 0x000e2800000e0000 */
[----:B------:R-:W1:Y:S01]  /*0080*/  SHFL.IDX PT, R2, R2, RZ, 0x1f ;  /* 0x00001fff02027589 */ /* 0x000e6200000e0000 */
[----:B0-----:R-:W-:Y:S02]  /*0090*/  R2UR UR4, R3 ;  /* 0x00000000030472ca */ /* 0x001fe400000e0000 */
[----:B-1----:R-:W-:-:S11]  /*00a0*/  R2UR UR6, R2 ;  /* 0x00000000020672ca */ /* 0x002fd600000e0000 */
[----:B------:R-:W-:Y:S02]  /*00b0*/  USHF.R.S32.HI UR5, URZ, 0x1f, UR4 ;  /* 0x0000001f3f057899 */ /* 0x000fe40008011404 */
[----:B------:R-:W-:Y:S02]  /*00c0*/  ISETP.NE.OR P0, PT, RZ, UR4, !P0 ;  /* 0x00000004ff007c0c */ /* 0x000fe4000c705670 */
[----:B------:R-:W-:-:S04]  /*00d0*/  ULEA.HI UR5, UR5, UR4, URZ, 0x2 ;  /* 0x0000000405057291 */ /* 0x000fc8000f8f103f */
[----:B------:R-:W-:-:S04]  /*00e0*/  ULOP3.LUT UR5, UR5, 0xfffffffc, URZ, 0xc0, !UPT ;  /* 0xfffffffc05057892 */ /* 0x000fc8000f8ec03f */
[----:B------:R-:W-:-:S03]  /*00f0*/  UIADD3 UR8, UR4, -UR5, URZ ;  /* 0x8000000504087290 */ /* 0x000fc6000fffe03f */
[----:B------:R-:W-:Y:S09]  /*0100*/  @P0 BRA `(.L_x_1) ;  /* 0x0000000000200947 */ /* 0x000ff20003800000 */
[----:B------:R-:W-:Y:S02]  /*0110*/  ULDC.64 UR4, c[0x0][0x198] ;  /* 0x0000660000047ab9 */ /* 0x000fe40000000a00 */
[----:B------:R-:W-:Y:S02]  /*0120*/  UIADD3 UR10, UP0, UR4, 0xf0, URZ ;  /* 0x000000f0040a7890 */ /* 0x000fe4000ff1e03f */
[----:B------:R-:W-:Y:S02]  /*0130*/  UIADD3 UR4, UP1, UR4, 0x1f0, URZ ;  /* 0x000001f004047890 */ /* 0x000fe4000ff3e03f */
[----:B------:R-:W-:Y:S02]  /*0140*/  UIADD3.X UR11, URZ, UR5, URZ, UP0, !UPT ;  /* 0x000000053f0b7290 */ /* 0x000fe400087fe43f */
[----:B------:R-:W-:-:S07]  /*0150*/  UIADD3.X UR5, URZ, UR5, URZ, UP1, !UPT ;  /* 0x000000053f057290 */ /* 0x000fce0008ffe43f */
[----:B------:R0:W-:Y:S02]  /*0160*/  UTMACCTL.PF [UR10] ;  /* 0x000000000a0079b9 */ /* 0x0001e40008040000 */
[----:B------:R0:W-:Y:S02]  /*0170*/  UTMACCTL.PF [UR4] ;  /* 0x00000000040079b9 */ /* 0x0001e40008040000 */
[----:B0-----:R-:W-:Y:S01]  /*0180*/  NOP ;  /* 0x0000000000007918 */ /* 0x001fe20000000000 */
.L_x_1:
[----:B------:R-:W-:Y:S05]  /*0190*/  BSYNC B0 ;  /* 0x0000000000007941 */ /* 0x000fea0003800000 */
.L_x_0:
[----:B------:R-:W0:Y:S01]  /*01a0*/  SHFL.IDX PT, R2, R0, RZ, 0x1f ;  /* 0x00001fff00027589 */ /* 0x000e2200000e0000 */
[----:B------:R-:W-:Y:S01]  /*01b0*/  UISETP.NE.AND UP0, UPT, UR8, 0x3, UPT ;  /* 0x000000030800788c */ /* 0x000fe2000bf05270 */
[----:B------:R-:W-:Y:S01]  /*01c0*/  ISETP.NE.AND P1, PT, RZ, UR6, PT ;  /* 0x00000006ff007c0c */ /* 0x000fe2000bf25270 */
[----:B------:R-:W-:Y:S02]  /*01d0*/  UIADD3 UR10, UR6, -0x1, URZ ;  /* 0xffffffff060a7890 */ /* 0x000fe4000fffe03f */
[----:B------:R-:W-:Y:S02]  /*01e0*/  UISETP.EQ.OR UP0, UPT, UR8, URZ, !UP0 ;  /* 0x0000003f0800728c */ /* 0x000fe4000c702670 */
[----:B------:R-:W-:Y:S02]  /*01f0*/  UISETP.GE.U32.AND UP1, UPT, UR10, 0x2, UPT ;  /* 0x000000020a00788c */ /* 0x000fe4000bf26070 */
[----:B------:R-:W-:-:S04]  /*0200*/  UISETP.EQ.AND UP0, UPT, UR6, URZ, UP0 ;  /* 0x0000003f0600728c */ /* 0x000fc80008702270 */
[----:B------:R-:W-:-:S04]  /*0210*/  USEL UR13, URZ, 0x1, !UP0 ;  /* 0x000000013f0d7887 */ /* 0x000fc8000c000000 */
[----:B------:R-:W-:Y:S01]  /*0220*/  USEL UR13, UR13, 0x2, UP1 ;  /* 0x000000020d0d7887 */ /* 0x000fe20008800000 */
[----:B0-----:R-:W-:-:S13]  /*0230*/  ISETP.NE.AND P0, PT, R2, RZ, PT ;  /* 0x000000ff0200720c */ /* 0x001fda0003f05270 */
[----:B------:R-:W-:Y:S05]  /*0240*/  @P0 BRA `(.L_x_2) ;  /* 0x0000000000b40947 */ /* 0x000fea0003800000 */
[----:B------:R-:W-:Y:S01]  /*0250*/  ELECT P0, URZ, PT ;  /* 0x00000000003f782f */ /* 0x000fe20003800000 */
[----:B------:R-:W-:-:S12]  /*0260*/  BSSY B0, `(.L_x_2) ;  /* 0x000002b000007945 */ /* 0x000fd80003800000 */
[----:B------:R-:W-:Y:S05]  /*0270*/  @!P0 BRA `(.L_x_3) ;  /* 0x0000000000a48947 */ /* 0x000fea0003800000 */
[----:B------:R-:W0:Y:S01]  /*0280*/  S2UR UR9, SR_CgaCtaId ;  /* 0x00000000000979c3 */ /* 0x000e220000008800 */
[----:B------:R-:W-:Y:S01]  /*0290*/  UMOV UR4, 0x400 ;  /* 0x0000040000047882 */ /* 0x000fe20000000000 */
[----:B------:R-:W-:Y:S01]  /*02a0*/  UMOV UR5, 0x1 ;  /* 0x0000000100057882 */ /* 0x000fe20000000000 */
[----:B------:R-:W-:Y:S02]  /*02b0*/  UMOV UR6, 0x100 ;  /* 0x0000010000067882 */ /* 0x000fe40000000000 */
[----:B------:R-:W-:-:S04]  /*02c0*/  UIADD3 UR6, -UR6, 0x100000, URZ ;  /* 0x0010000006067890 */ /* 0x000fc8000fffe13f */
[----:B------:R-:W-:Y:S02]  /*02d0*/  USHF.L.U32 UR7, UR6, 0xb, URZ ;  /* 0x0000000b06077899 */ /* 0x000fe4000800063f */
[----:B------:R-:W-:Y:S02]  /*02e0*/  USHF.L.U32 UR6, UR6, 0x1, URZ ;  /* 0x0000000106067899 */ /* 0x000fe4000800063f */
[----:B0-----:R-:W-:Y:S02]  /*02f0*/  ULEA UR9, UR9, UR4, 0x18 ;  /* 0x0000000409097291 */ /* 0x001fe4000f8ec03f */
[----:B------:R-:W-:-:S04]  /*0300*/  UIADD3 UR4, -UR5, 0x100000, URZ ;  /* 0x0010000005047890 */ /* 0x000fc8000fffe13f */
[----:B------:R-:W-:Y:S02]  /*0310*/  USHF.L.U32 UR5, UR4, 0xb, URZ ;  /* 0x0000000b04057899 */ /* 0x000fe4000800063f */
[----:B------:R-:W-:Y:S01]  /*0320*/  USHF.L.U32 UR4, UR4, 0x1, URZ ;  /* 0x0000000104047899 */ /* 0x000fe2000800063f */
[----:B------:R-:W0:Y:S11]  /*0330*/  FENCE.VIEW.ASYNC.S ;  /* 0x00000000000073c6 */ /* 0x000e360000000000 */
[----:B0-----:R0:W1:Y:S01]  /*0340*/  SYNCS.EXCH.64 URZ, [UR9], UR4 ;  /* 0x00000004093f75b2 */ /* 0x0010620008000100 */
[----:B------:R0:W2:Y:S01]  /*0350*/  SYNCS.EXCH.64 URZ, [UR9+0x70], UR6 ;  /* 0x00007006093f75b2 */ /* 0x0000a20008000100 */
[----:B------:R0:W3:Y:S01]  /*0360*/  SYNCS.EXCH.64 URZ, [UR9+0x8], UR4 ;  /* 0x00000804093f75b2 */ /* 0x0000e20008000100 */
[----:B------:R0:W4:Y:S01]  /*0370*/  SYNCS.EXCH.64 URZ, [UR9+0x78], UR6 ;  /* 0x00007806093f75b2 */ /* 0x0001220008000100 */
[----:B------:R0:W0:Y:S01]  /*0380*/  SYNCS.EXCH.64 URZ, [UR9+0x10], UR4 ;  /* 0x00001004093f75b2 */ /* 0x0000220008000100 */
        /* <DEDUP_REMOVED lines=23> */
[----:B-1234-:R-:W-:Y:S01]  /*0500*/  NOP ;  /* 0x0000000000007918 */ /* 0x01efe20000000000 */
.L_x_3:
[----:B0-----:R-:W-:Y:S05]  /*0510*/  BSYNC B0 ;  /* 0x0000000000007941 */ /* 0x001fea0003800000 */
.L_x_2:
[----:B------:R-:W0:Y:S01]  /*0520*/  LDC R2, c[0x0][0x65c] ;  /* 0x00019700ff027b82 */ /* 0x000e220000000800 */
[----:B------:R-:W1:Y:S01]  /*0530*/  SHFL.IDX PT, R0, R0, RZ, 0x1f ;  /* 0x00001fff00007589 */ /* 0x000e6200000e0000 */
[----:B------:R-:W-:Y:S01]  /*0540*/  ELECT P0, URZ, PT ;  /* 0x00000000003f782f */ /* 0x000fe20003800000 */
[----:B------:R-:W-:Y:S01]  /*0550*/  IMAD.MOV.U32 R3, RZ, RZ, RZ ;  /* 0x000000ffff037224 */ /* 0x000fe200078e00ff */
[----:B------:R-:W-:Y:S01]  /*0560*/  UMOV UR4, 0x20 ;  /* 0x0000002000047882 */ /* 0x000fe20000000000 */
[----:B------:R-:W2:Y:S01]  /*0570*/  S2R R11, SR_CTAID.Y ;  /* 0x00000000000b7919 */ /* 0x000ea20000002600 */
[----:B------:R-:W-:Y:S01]  /*0580*/  NOP ;  /* 0x0000000000007918 */ /* 0x000fe20000000000 */
[----:B------:R-:W-:Y:S01]  /*0590*/  NOP ;  /* 0x0000000000007918 */ /* 0x000fe20000000000 */
[----:B0-----:R-:W-:Y:S02]  /*05a0*/  ISETP.NE.AND P4, PT, R2, 0x1, PT ;  /* 0x000000010200780c */ /* 0x001fe40003f85270 */
[----:B------:R-:W0:Y:S01]  /*05b0*/  S2R R2, SR_CTAID.X ;  /* 0x0000000000027919 */ /* 0x000e220000002500 */
[----:B-1----:R-:W-:-:S10]  /*05c0*/  ISETP.NE.OR P0, PT, R0, RZ, !P0 ;  /* 0x000000ff0000720c */ /* 0x002fd40004705670 */
[----:B------:R-:W0:Y:S01]  /*05d0*/  @P4 LDC R7, c[0x0][0x10] ;  /* 0x00000400ff074b82 */ /* 0x000e220000000800 */
[----:B--2---:R-:W-:Y:S02]  /*05e0*/  @P4 IMAD.MOV.U32 R4, RZ, RZ, R11 ;  /* 0x000000ffff044224 */ /* 0x004fe400078e000b */
[----:B------:R-:W-:Y:S01]  /*05f0*/  VOTEU.ALL UP0, P0 ;  /* 0x00000000003f7886 */ /* 0x000fe20000000000 */
[----:B------:R-:W-:Y:S01]  /*0600*/  @P4 IMAD.MOV.U32 R5, RZ, RZ, RZ ;  /* 0x000000ffff054224 */ /* 0x000fe200078e00ff */
[----:B------:R-:W-:Y:S01]  /*0610*/  VOTEU.ALL UP1, P0 ;  /* 0x00000000003f7886 */ /* 0x000fe20000020000 */
[----:B------:R-:W-:Y:S02]  /*0620*/  @P4 IMAD.MOV.U32 R13, RZ, RZ, RZ ;  /* 0x000000ffff0d4224 */ /* 0x000fe400078e00ff */
[----:B------:R-:W1:Y:S01]  /*0630*/  @!P4 LDC R9, c[0x0][0xc] ;  /* 0x00000300ff09cb82 */ /* 0x000e620000000800 */
[----:B------:R-:W-:Y:S01]  /*0640*/  @!UP0 UMOV UR6, 0x400 ;  /* 0x0000040000068882 */ /* 0x000fe20000000000 */
[----:B------:R-:W-:-:S04]  /*0650*/  @!UP0 UIADD3 UR4, -UR4, 0x100000, URZ ;  /* 0x0010000004048890 */ /* 0x000fc8000fffe13f */
[----:B------:R-:W-:Y:S02]  /*0660*/  @!UP0 USHF.L.U32 UR5, UR4, 0xb, URZ ;  /* 0x0000000b04058899 */ /* 0x000fe4000800063f */
[----:B------:R-:W-:Y:S01]  /*0670*/  @!UP0 USHF.L.U32 UR4, UR4, 0x1, URZ ;  /* 0x0000000104048899 */ /* 0x000fe2000800063f */
[----:B------:R-:W2:Y:S01]  /*0680*/  @!UP0 S2UR UR7, SR_CgaCtaId ;  /* 0x00000000000789c3 */ /* 0x000ea20000008800 */
[----:B0-----:R-:W-:-:S04]  /*0690*/  @P4 IMAD.WIDE.U32 R6, R2, R7, R4 ;  /* 0x0000000702064225 */ /* 0x001fc800078e0004 */
[----:B------:R-:W-:Y:S02]  /*06a0*/  @P4 IMAD.MOV.U32 R10, RZ, RZ, R6 ;  /* 0x000000ffff0a4224 */ /* 0x000fe400078e0006 */
[----:B------:R-:W-:Y:S02]  /*06b0*/  @P4 IMAD.IADD R14, R7, 0x1, R13 ;  /* 0x00000001070e4824 */ /* 0x000fe400078e020d */
[----:B-1----:R-:W-:-:S04]  /*06c0*/  @!P4 IMAD.WIDE.U32 R4, R9, R11, R2 ;  /* 0x0000000b0904c225 */ /* 0x002fc800078e0002 */
[----:B------:R-:W-:Y:S02]  /*06d0*/  @!P4 IMAD.MOV.U32 R10, RZ, RZ, R4 ;  /* 0x000000ffff0ac224 */ /* 0x000fe400078e0004 */
[----:B------:R-:W-:Y:S01]  /*06e0*/  @!P4 IMAD.MOV.U32 R14, RZ, RZ, R5 ;  /* 0x000000ffff0ec224 */ /* 0x000fe200078e0005 */
[----:B--2---:R-:W-:Y:S02]  /*06f0*/  @!UP0 ULEA UR6, UR7, UR6, 0x18 ;  /* 0x0000000607068291 */ /* 0x004fe4000f8ec03f */
[----:B------:R0:W-:Y:S01]  /*0700*/  STL [R1+0x45c], R10 ;  /* 0x00045c0a01007387 */ /* 0x0001e20000100800 */
[----:B------:R-:W-:-:S03]  /*0710*/  VOTEU.ALL UP0, P0 ;  /* 0x00000000003f7886 */ /* 0x000fc60000000000 */
[----:B------:R0:W-:Y:S04]  /*0720*/  STL [R1+0x458], R14 ;  /* 0x0004580e01007387 */ /* 0x0001e80000100800 */
[----:B------:R-:W1:Y:S02]  /*0730*/  FENCE.VIEW.ASYNC.S ;  /* 0x00000000000073c6 */ /* 0x000e640000000000 */
[----:B-1----:R0:W1:Y:S01]  /*0740*/  @!UP0 SYNCS.EXCH.64 URZ, [UR6+0xf0], UR4 ;  /* 0x0000f004063f85b2 */ /* 0x0020620008000100 */
[----:B------:R0:W1:Y:S01]  /*0750*/  @!UP1 SYNCS.EXCH.64 URZ, [UR6+0xf8], UR4 ;  /* 0x0000f804063f95b2 */ /* 0x0000620008000100 */
[----:B------:R-:W-:Y:S01]  /*0760*/  NOP ;  /* 0x0000000000007918 */ /* 0x000fe20000000000 */
[----:B-1----:R-:W-:Y:S06]  /*0770*/  BAR.SYNC.DEFER_BLOCKING 0x0 ;  /* 0x0000000000007b1d */ /* 0x002fec0000010000 */
[----:B0-----:R-:W-:Y:S05]  /*0780*/  @!P1 BRA `(.L_x_4) ;  /* 0x0000021400689947 */ /* 0x001fea0003800000 */
[----:B------:R-:W-:-:S06]  /*0790*/  UISETP.GT.U32.AND UP0, UPT, UR10, 0x1, UPT ;  /* 0x000000010a00788c */ /* 0x000fcc000bf04070 */
[----:B------:R-:W-:-:S13]  /*07a0*/  PLOP3.LUT P0, PT, PT, PT, UP0, 0x80, 0x0 ;  /* 0x000000000000781c */ /* 0x000fda0003f0f008 */
[----:B------:R-:W-:Y:S05]  /*07b0*/  @P0 EXIT ;  /* 0x000000000000094d */ /* 0x000fea0003800000 */
[----:B------:R-:W-:Y:S01]  /*07c0*/  IMAD.MOV.U32 R5, RZ, RZ, -0x1 ;  /* 0xffffffffff057424 */ /* 0x000fe200078e00ff */
[----:B------:R-:W-:Y:S01]  /*07d0*/  ULDC.64 UR4, c[0x0][0x650] ;  /* 0x0001940000047ab9 */ /* 0x000fe20000000a00 */
[----:B------:R-:W-:Y:S01]  /*07e0*/  IMAD.MOV.U32 R4, RZ, RZ, -0x1 ;  /* 0xffffffffff047424 */ /* 0x000fe200078e00ff */
[----:B------:R-:W-:Y:S01]  /*07f0*/  ISETP.GE.U32.AND P0, PT, R10, UR4, PT ;  /* 0x000000040a007c0c */ /* 0x000fe2000bf06070 */
[----:B------:R-:W-:Y:S01]  /*0800*/  UMOV UR10, 0xffffffff ;  /* 0xffffffff000a7882 */ /* 0x000fe20000000000 */
[----:B------:R0:W-:Y:S01]  /*0810*/  STL [R1+0x464], R5 ;  /* 0x0004640501007387 */ /* 0x0001e20000100800 */
[----:B------:R-:W-:Y:S02]  /*0820*/  PRMT R0, RZ, 0x7610, R0 ;  /* 0x00007610ff007816 */ /* 0x000fe40000000000 */
[----:B------:R-:W-:Y:S01]  /*0830*/  ISETP.GE.U32.AND.EX P0, PT, R14, UR5, PT, P0 ;  /* 0x000000050e007c0c */ /* 0x000fe2000bf06100 */
[----:B------:R0:W-:-:S12]  /*0840*/  STL [R1+0x460], R4 ;  /* 0x0004600401007387 */ /* 0x0001d80000100800 */
[----:B0-----:R-:W-:Y:S05]  /*0850*/  @P0 BRA `(.L_x_5) ;  /* 0x00000004006c0947 */ /* 0x001fea0003800000 */
[----:B------:R-:W-:Y:S01]  /*0860*/  ULDC.64 UR14, c[0x0][0x628] ;  /* 0x00018a00000e7ab9 */ /* 0x000fe20000000a00 */
[----:B------:R-:W0:Y:S01]  /*0870*/  LDC.64 R12, c[0x0][0x620] ;  /* 0x00018800ff0c7b82 */ /* 0x000e220000000a00 */
[----:B------:R-:W-:Y:S01]  /*0880*/  ISETP.NE.U32.AND P0, PT, RZ, UR14, PT ;  /* 0x0000000eff007c0c */ /* 0x000fe2000bf05070 */
[----:B------:R-:W-:Y:S01]  /*0890*/  ULDC UR11, c[0x0][0x630] ;  /* 0x00018c00000b7ab9 */ /* 0x000fe20000000800 */
[----:B------:R-:W-:Y:S02]  /*08a0*/  R2UR UR4, R10 ;  /* 0x000000000a0472ca */ /* 0x000fe400000e0000 */
[----:B------:R-:W-:Y:S02]  /*08b0*/  ISETP.NE.AND.EX P0, PT, RZ, UR15, PT, P0 ;  /* 0x0000000fff007c0c */ /* 0x000fe4000bf05300 */
[----:B------:R-:W-:-:S11]  /*08c0*/  R2UR UR5, R14 ;  /* 0x000000000e0572ca */ /* 0x000fd600000e0000 */
[----:B------:R-:W-:Y:S05]  /*08d0*/  @!P0 BRA `(.L_x_6) ;  /* 0x0000000000308947 */ /* 0x000fea0003800000 */
[----:B------:R-:W-:Y:S01]  /*08e0*/  R2UR UR4, R10 ;  /* 0x000000000a0472ca */ /* 0x000fe200000e0000 */
[----:B------:R-:W-:Y:S01]  /*08f0*/  ULDC UR8, c[0x0][0x634] ;  /* 0x00018d0000087ab9 */ /* 0x000fe20000000800 */
[----:B------:R-:W-:-:S11]  /*0900*/  R2UR UR10, R14 ;  /* 0x000000000e0a72ca */ /* 0x000fd600000e0000 */
[----:B------:R-:W-:-:S04]  /*0910*/  UIADD3 UR8, UP0, UR4, UR8, URZ ;  /* 0x0000000804087290 */ /* 0x000fc8000ff1e03f */
[----:B------:R-:W-:-:S04]  /*0920*/  UIADD3.X UR10, URZ, UR10, URZ, UP0, !UPT ;  /* 0x0000000a3f0a7290 */ /* 0x000fc800087fe43f */
[----:B------:R-:W-:-:S04]  /*0930*/  UIMAD.WIDE.U32 UR4, UR10, UR14, URZ ;  /* 0x0000000e0a0472a5 */ /* 0x000fc8000f8e003f */
[----:B------:R-:W-:Y:S02]  /*0940*/  UIMAD.WIDE.U32 UR6, UP0, UR8, UR15, UR4 ;  /* 0x0000000f080672a5 */ /* 0x000fe4000f800004 */
[----:B------:R-:W-:Y:S02]  /*0950*/  UIMAD.WIDE.U32 UR4, UR8, UR14, URZ ;  /* 0x0000000e080472a5 */ /* 0x000fe4000f8e003f */
[----:B------:R-:W-:Y:S02]  /*0960*/  UIADD3.X UR9, URZ, URZ, URZ, UP0, !UPT ;  /* 0x0000003f3f097290 */ /* 0x000fe400087fe43f */
[----:B------:R-:W-:Y:S01]  /*0970*/  UIADD3 URZ, UP0, UR5, UR6, URZ ;  /* 0x00000006053f7290 */ /* 0x000fe2000ff1e03f */
[----:B------:R-:W-:-:S03]  /*0980*/  UMOV UR8, UR7 ;  /* 0x0000000700087c82 */ /* 0x000fc60008000000 */
[----:B------:R-:W-:-:S12]  /*0990*/  UIMAD.WIDE.U32.X UR4, UR10, UR15, UR8, UP0 ;  /* 0x0000000f0a0472a5 */ /* 0x000fd800080e0408 */
.L_x_6:
[----:B------:R-:W-:Y:S01]  /*09a0*/  USHF.R.U64 UR10, UR4, UR11, UR5 ;  /* 0x0000000b040a7299 */ /* 0x000fe20008001205 */
[----:B------:R-:W1:Y:S01]  /*09b0*/  LDC R8, c[0x0][0x618] ;  /* 0x00018600ff087b82 */ /* 0x000e620000000800 */
[----:B------:R-:W-:Y:S01]  /*09c0*/  USHF.R.U32.HI UR4, URZ, UR11, UR5 ;  /* 0x0000000b3f047299 */ /* 0x000fe20008011605 */
[----:B------:R-:W-:Y:S01]  /*09d0*/  I2FP.F32.U32 R0, R2 ;  /* 0x0000000200007245 */ /* 0x000fe20000201000 */
[----:B------:R-:W-:Y:S01]  /*09e0*/  IMAD.MOV.U32 R4, RZ, RZ, R10 ;  /* 0x000000ffff047224 */ /* 0x000fe200078e000a */
[----:B------:R-:W-:Y:S01]  /*09f0*/  ULDC UR5, c[0x0][0x150] ;  /* 0x0000540000057ab9 */ /* 0x000fe20000000800 */
[----:B------:R-:W-:Y:S01]  /*0a00*/  IADD3 R7, P0, RZ, -UR10, RZ ;  /* 0x8000000aff077c10 */ /* 0x000fe2000ff1e0ff */
[----:B------:R-:W-:Y:S02]  /*0a10*/  IMAD.MOV.U32 R5, RZ, RZ, R14 ;  /* 0x000000ffff057224 */ /* 0x000fe400078e000e */
[----:B------:R-:W-:Y:S01]  /*0a20*/  FMUL R0, R0, UR5 ;  /* 0x0000000500007c20 */ /* 0x000fe20008400000 */
[----:B------:R-:W2:Y:S01]  /*0a30*/  LDC.64 R20, c[0x0][0x640] ;  /* 0x00019000ff147b82 */ /* 0x000ea20000000a00 */
[----:B------:R-:W-:Y:S01]  /*0a40*/  IMAD.X R9, RZ, RZ, ~UR4, P0 ;  /* 0x80000004ff097e24 */ /* 0x000fe200080e06ff */
[----:B------:R-:W-:Y:S01]  /*0a50*/  ULDC UR4, c[0x0][0x154] ;  /* 0x0000550000047ab9 */ /* 0x000fe20000000800 */
[----:B0-----:R-:W-:-:S02]  /*0a60*/  IMAD.WIDE.U32 R4, R7, R12, R4 ;  /* 0x0000000c07047225 */ /* 0x001fc400078e0004 */
[----:B------:R-:W0:Y:S03]  /*0a70*/  F2I.U32.TRUNC.NTZ R0, R0 ;  /* 0x0000000000007305 */ /* 0x000e26000020f000 */
[----:B------:R-:W3:Y:S01]  /*0a80*/  LDC R3, c[0x0][0x144] ;  /* 0x00005100ff037b82 */ /* 0x000ee20000000800 */
[----:B------:R-:W-:-:S04]  /*0a90*/  IMAD R6, R9, R12, RZ ;  /* 0x0000000c09067224 */ /* 0x000fc800078e02ff */
[----:B------:R-:W-:-:S03]  /*0aa0*/  IMAD R7, R7, R13, R6 ;  /* 0x0000000d07077224 */ /* 0x000fc600078e0206 */
[----:B------:R-:W4:Y:S01]  /*0ab0*/  LDC R10, c[0x0][0x608] ;  /* 0x00018200ff0a7b82 */ /* 0x000f220000000800 */
[----:B------:R-:W-:Y:S02]  /*0ac0*/  IMAD.IADD R5, R5, 0x1, R7 ;  /* 0x0000000105057824 */ /* 0x000fe400078e0207 */
[----:B------:R-:W-:Y:S02]  /*0ad0*/  IMAD.MOV.U32 R7, RZ, RZ, -0x1 ;  /* 0xffffffffff077424 */ /* 0x000fe400078e00ff */
[----:B0-----:R-:W-:Y:S01]  /*0ae0*/  IMAD.MOV R6, RZ, RZ, -R0 ;  /* 0x000000ffff067224 */ /* 0x001fe200078e0a00 */
[----:B-1----:R-:W-:Y:S02]  /*0af0*/  SHF.R.U64 R14, R4, R8, R5 ;  /* 0x00000008040e7219 */ /* 0x002fe40000001205 */
[----:B------:R-:W0:Y:S01]  /*0b00*/  LDC R18, c[0x0][0x658] ;  /* 0x00019600ff127b82 */ /* 0x000e220000000800 */
[----:B------:R-:W-:Y:S02]  /*0b10*/  I2FP.F32.U32 R4, R11 ;  /* 0x0000000b00047245 */ /* 0x000fe40000201000 */
[----:B--2---:R-:W-:-:S02]  /*0b20*/  ISETP.NE.U32.AND P0, PT, R20, RZ, PT ;  /* 0x000000ff1400720c */ /* 0x004fc40003f05070 */
[----:B------:R-:W-:Y:S01]  /*0b30*/  SHF.R.U32.HI R5, RZ, R8, R5 ;  /* 0x00000008ff057219 */ /* 0x000fe20000011605 */
[----:B------:R-:W-:Y:S01]  /*0b40*/  FMUL R4, R4, UR4 ;  /* 0x0000000404047c20 */ /* 0x000fe20008400000 */
[----:B------:R-:W-:Y:S01]  /*0b50*/  ISETP.NE.AND.EX P0, PT, R21, RZ, PT, P0 ;  /* 0x000000ff1500720c */ /* 0x000fe20003f05300 */
[----:B------:R-:W1:Y:S01]  /*0b60*/  LDC R12, c[0x0][0x148] ;  /* 0x00005200ff0c7b82 */ /* 0x000e620000000800 */
[----:B---3--:R-:W-:-:S07]  /*0b70*/  IMAD R0, R3, R6, R2 ;  /* 0x0000000603007224 */ /* 0x008fce00078e0202 */
[----:B------:R-:W2:Y:S01]  /*0b80*/  LDC R16, c[0x0][0x600] ;  /* 0x00018000ff107b82 */ /* 0x000ea20000000800 */
[-CC-:B----4-:R-:W-:Y:S02]  /*0b90*/  SHF.R.U64 R22, R14, R10.reuse, R5.reuse ;  /* 0x0000000a0e167219 */ /* 0x190fe40000001205 */
[----:B------:R-:W-:Y:S01]  /*0ba0*/  SHF.R.U32.HI R3, RZ, R10, R5 ;  /* 0x0000000aff037219 */ /* 0x000fe20000011605 */
[----:B------:R-:W-:Y:S01]  /*0bb0*/  IMAD.MOV.U32 R5, RZ, RZ, 0x1 ;  /* 0x00000001ff057424 */ /* 0x000fe200078e00ff */
[----:B------:R3:W4:Y:S03]  /*0bc0*/  F2I.U32.TRUNC.NTZ R10, R4 ;  /* 0x00000004000a7305 */ /* 0x000726000020f000 */
[----:B------:R-:W1:Y:S01]  /*0bd0*/  LDC R15, c[0x0][0x648] ;  /* 0x00019200ff0f7b82 */ /* 0x000e620000000800 */
[-C--:B0-----:R-:W-:Y:S02]  /*0be0*/  SHF.L.U32 R2, R7, R18.reuse, RZ ;  /* 0x0000001207027219 */ /* 0x081fe400000006ff */
[----:B------:R-:W-:-:S02]  /*0bf0*/  SHF.R.U64 R24, R22, R18, R3 ;  /* 0x0000001216187219 */ /* 0x000fc40000001203 */
[----:B------:R-:W-:Y:S02]  /*0c00*/  LOP3.LUT R9, RZ, R2, RZ, 0x33, !PT ;  /* 0x00000002ff097212 */ /* 0x000fe400078e33ff */
[-C--:B------:R-:W-:Y:S01]  /*0c10*/  SHF.R.U32.HI R3, RZ, R18.reuse, R3 ;  /* 0x00000012ff037219 */ /* 0x080fe20000011603 */
[----:B------:R-:W0:Y:S01]  /*0c20*/  LDC R17, c[0x0][0x638] ;  /* 0x00018e00ff117b82 */ /* 0x000e220000000800 */
[----:B------:R-:W-:Y:S01]  /*0c30*/  SHF.L.U32 R8, R5, R18, RZ ;  /* 0x0000001205087219 */ /* 0x000fe200000006ff */
[----:B------:R-:W-:-:S06]  /*0c40*/  IMAD.MOV.U32 R2, RZ, RZ, R24 ;  /* 0x000000ffff027224 */ /* 0x000fcc00078e0018 */
[----:B------:R-:W0:Y:S01]  /*0c50*/  LDC R19, c[0x0][0x610] ;  /* 0x00018400ff137b82 */ /* 0x000e220000000800 */
[----:B---34-:R-:W-:Y:S05]  /*0c60*/  @!P0 BRA `(.L_x_7) ;  /* 0x0000000000288947 */ /* 0x018fea0003800000 */
[----:B------:R-:W3:Y:S02]  /*0c70*/  LDC R7, c[0x0][0x64c] ;  /* 0x00019300ff077b82 */ /* 0x000ee40000000800 */
[----:B---3--:R-:W-:-:S05]  /*0c80*/  IADD3 R7, P0, R24, R7, RZ ;  /* 0x0000000718077210 */ /* 0x008fca0007f1e0ff */
[----:B------:R-:W-:-:S04]  /*0c90*/  IMAD.X R13, RZ, RZ, R3, P0 ;  /* 0x000000ffff0d7224 */ /* 0x000fc800000e0603 */
[----:B------:R-:W-:-:S04]  /*0ca0*/  IMAD.WIDE.U32 R2, R13, R20, RZ ;  /* 0x000000140d027225 */ /* 0x000fc800078e00ff */
[----:B------:R-:W-:-:S04]  /*0cb0*/  IMAD.WIDE.U32 R4, P0, R7, R21, R2 ;  /* 0x0000001507047225 */ /* 0x000fc80007800002 */
[----:B------:R-:W-:-:S04]  /*0cc0*/  IMAD.WIDE.U32 R2, R7, R20, RZ ;  /* 0x0000001407027225 */ /* 0x000fc800078e00ff */
[----:B------:R-:W-:Y:S01]  /*0cd0*/  IMAD.X R7, RZ, RZ, RZ, P0 ;  /* 0x000000ffff077224 */ /* 0x000fe200000e06ff */
[----:B------:R-:W-:Y:S01]  /*0ce0*/  IADD3 RZ, P0, R3, R4, RZ ;  /* 0x0000000403ff7210 */ /* 0x000fe20007f1e0ff */
[----:B------:R-:W-:-:S04]  /*0cf0*/  IMAD.MOV.U32 R6, RZ, RZ, R5 ;  /* 0x000000ffff067224 */ /* 0x000fc800078e0005 */
[----:B------:R-:W-:-:S08]  /*0d00*/  IMAD.WIDE.U32.X R2, R13, R21, R6, P0 ;  /* 0x000000150d027225 */ /* 0x000fd000000e0406 */
.L_x_7:
[----:B-1----:R-:W-:Y:S01]  /*0d10*/  SHF.R.U64 R2, R2, R15, R3 ;  /* 0x0000000f02027219 */ /* 0x002fe20000001203 */
[----:B--2---:R-:W-:Y:S01]  /*0d20*/  VIADD R3, R16, 0xffffffff ;  /* 0xffffffff10037836 */ /* 0x004fe20000000000 */
[----:B------:R-:W-:Y:S01]  /*0d30*/  LOP3.LUT R9, R22, R9, RZ, 0xc0, !PT ;  /* 0x0000000916097212 */ /* 0x000fe200078ec0ff */
[----:B------:R-:W-:Y:S02]  /*0d40*/  IMAD.MOV R10, RZ, RZ, -R10 ;  /* 0x000000ffff0a7224 */ /* 0x000fe400078e0a0a */
[----:B------:R-:W-:Y:S01]  /*0d50*/  IMAD.MOV R4, RZ, RZ, -R2 ;  /* 0x000000ffff047224 */ /* 0x000fe200078e0a02 */
[----:B------:R-:W-:Y:S01]  /*0d60*/  LOP3.LUT R14, R14, R3, RZ, 0xc0, !PT ;  /* 0x000000030e0e7212 */ /* 0x000fe200078ec0ff */
[----:B------:R-:W-:Y:S02]  /*0d70*/  @P4 IMAD R0, R12, R10, R11 ;  /* 0x0000000a0c004224 */ /* 0x000fe400078e020b */
[----:B------:R-:W-:Y:S02]  /*0d80*/  IMAD R9, R8, R2, R9 ;  /* 0x0000000208097224 */ /* 0x000fe400078e0209 */
[----:B0-----:R-:W-:-:S02]  /*0d90*/  IMAD R3, R4, R17, R24 ;  /* 0x0000001104037224 */ /* 0x001fc400078e0218 */
[----:B------:R-:W-:Y:S02]  /*0da0*/  IMAD R2, R9, R19, R0 ;  /* 0x0000001309027224 */ /* 0x000fe400078e0200 */
[----:B------:R-:W-:Y:S02]  /*0db0*/  IMAD R3, R3, R16, R14 ;  /* 0x0000001003037224 */ /* 0x000fe400078e020e */
[----:B------:R-:W-:-:S03]  /*0dc0*/  IMAD.MOV.U32 R0, RZ, RZ, 0x1 ;  /* 0x00000001ff007424 */ /* 0x000fc600078e00ff */
[----:B------:R-:W-:Y:S02]  /*0dd0*/  SEL R4, R3, R2, !P4 ;  /* 0x0000000203047207 */ /* 0x000fe40006000000 */
[----:B------:R-:W-:-:S03]  /*0de0*/  SEL R2, R2, R3, !P4 ;  /* 0x0000000302027207 */ /* 0x000fc60006000000 */
[----:B------:R0:W-:Y:S04]  /*0df0*/  STL [R1+0x460], R4 ;  /* 0x0004600401007387 */ /* 0x0001e80000100800 */
[----:B------:R0:W-:Y:S02]  /*0e00*/  STL [R1+0x464], R2 ;  /* 0x0004640201007387 */ /* 0x0001e40000100800 */
.L_x_5:
[----:B------:R-:W-:-:S08]  /*0e10*/  NOP ;  /* 0x0000000000007918 */ /* 0x000fd00000000000 */
[----:B------:R-:W1:Y:S02]  /*0e20*/  USETMAXREG.TRY_ALLOC.CTAPOOL UP0, 0xf0 ;  /* 0x000000f0000079c8 */ /* 0x000e640008000600 */
[----:B-1----:R-:W-:-:S13]  /*0e30*/  PLOP3.LUT P0, PT, PT, PT, UP0, 0x80, 0x0 ;  /* 0x000000000000781c */ /* 0x002fda0003f0f008 */
[----:B------:R-:W-:Y:S05]  /*0e40*/  @!P0 BRA `(.L_x_5) ;  /* 0xfffffffc00f08947 */ /* 0x000fea000383ffff */
[----:B------:R-:W-:Y:S01]  /*0e50*/  ULDC.64 UR4, c[0x0][0x598] ;  /* 0x0001660000047ab9 */ /* 0x000fe20000000a00 */
[----:B------:R-:W-:Y:S01]  /*0e60*/  ULDC.64 UR20, c[0x0][0x208] ;  /* 0x0000820000147ab9 */ /* 0x000fe20000000a00 */
[----:B------:R-:W-:-:S04]  /*0e70*/  ISETP.NE.U32.AND P0, PT, RZ, UR4, PT ;  /* 0x00000004ff007c0c */ /* 0x000fc8000bf05070 */
[----:B------:R-:W-:-:S13]  /*0e80*/  ISETP.NE.AND.EX P0, PT, RZ, UR5, PT, P0 ;  /* 0x00000005ff007c0c */ /* 0x000fda000bf05300 */
[----:B------:R-:W-:Y:S05]  /*0e90*/  @!P0 BRA `(.L_x_8) ;  /* 0x0000000000208947 */ /* 0x000fea0003800000 */
[----:B0-----:R-:W0:Y:S02]  /*0ea0*/  LDC.64 R2, c[0x0][0x598] ;  /* 0x00016600ff027b82 */ /* 0x001e240000000a00 */
[----:B0-----:R-:W2:Y:S02]  /*0eb0*/  LDG.E.64 R2, desc[UR20][R2.64] ;  /* 0x0000001402027981 */ /* 0x001ea4000c1e1b00 */
[----:B--2---:R-:W-:-:S04]  /*0ec0*/  ISETP.NE.U32.AND P0, PT, R2, RZ, PT ;  /* 0x000000ff0200720c */ /* 0x004fc80003f05070 */
[----:B------:R-:W-:-:S13]  /*0ed0*/  ISETP.NE.AND.EX P0, PT, R3, RZ, PT, P0 ;  /* 0x000000ff0300720c */ /* 0x000fda0003f05300 */
[----:B------:R-:W-:Y:S05]  /*0ee0*/  @!P0 BRA `(.L_x_8) ;  /* 0x00000000000c8947 */ /* 0x000fea0003800000 */
[----:B------:R-:W2:Y:S02]  /*0ef0*/  LD.E R2, desc[UR20][R2.64] ;  /* 0x0000001402027980 */ /* 0x000ea4000c101900 */
[----:B--2---:R-:W-:Y:S01]  /*0f00*/  R2UR UR22, R2 ;  /* 0x00000000021672ca */ /* 0x004fe200000e0000 */
[----:B------:R-:W-:-:S14]  /*0f10*/  BRA `(.L_x_9) ;  /* 0x0000000000247947 */ /* 0x000fdc0003800000 */
.L_x_8:
[----:B------:R-:W-:Y:S02]  /*0f20*/  ULDC.64 UR4, c[0x0][0x588] ;  /* 0x0001620000047ab9 */ /* 0x000fe40000000a00 */
[----:B------:R-:W-:-:S04]  /*0f30*/  ISETP.NE.U32.AND P0, PT, RZ, UR4, PT ;  /* 0x00000004ff007c0c */ /* 0x000fc8000bf05070 */
[----:B------:R-:W-:-:S13]  /*0f40*/  ISETP.NE.AND.EX P0, PT, RZ, UR5, PT, P0 ;  /* 0x00000005ff007c0c */ /* 0x000fda000bf05300 */
[----:B------:R-:W-:Y:S05]  /*0f50*/  @!P0 BRA `(.L_x_10) ;  /* 0x0000000000108947 */ /* 0x000fea0003800000 */
[----:B0-----:R-:W0:Y:S02]  /*0f60*/  LDC.64 R2, c[0x0][0x588] ;  /* 0x00016200ff027b82 */ /* 0x001e240000000a00 */
[----:B0-----:R-:W2:Y:S02]  /*0f70*/  LDG.E R2, desc[UR20][R2.64] ;  /* 0x0000001402027981 */ /* 0x001ea4000c1e1900 */
[----:B--2---:R-:W-:Y:S01]  /*0f80*/  R2UR UR22, R2 ;  /* 0x00000000021672ca */ /* 0x004fe200000e0000 */
[----:B------:R-:W-:-:S14]  /*0f90*/  BRA `(.L_x_9) ;  /* 0x0000000000047947 */ /* 0x000fdc0003800000 */
.L_x_10:
[----:B------:R-:W-:-:S05]  /*0fa0*/  ULDC UR22, c[0x0][0x580] ;  /* 0x0001600000167ab9 */ /* 0x000fca0000000800 */
.L_x_9:
[----:B------:R-:W-:Y:S02]  /*0fb0*/  ULDC.64 UR4, c[0x0][0x5a0] ;  /* 0x0001680000047ab9 */ /* 0x000fe40000000a00 */
        /* <DEDUP_REMOVED lines=11> */
.L_x_11:
        /* <DEDUP_REMOVED lines=8> */
.L_x_13:
[----:B------:R-:W-:-:S05]  /*10f0*/  ULDC UR23, c[0x0][0x584] ;  /* 0x0001610000177ab9 */ /* 0x000fca0000000800 */
.L_x_12:
[----:B------:R-:W-:-:S13]  /*1100*/  LOP3.LUT P0, RZ, R0, 0xff, RZ, 0xc0, !PT ;  /* 0x000000ff00ff7812 */ /* 0x000fda000780c0ff */
[----:B------:R-:W-:Y:S05]  /*1110*/  @!P0 EXIT ;  /* 0x000000000000894d */ /* 0x000fea0003800000 */
[----:B------:R-:W-:Y:S01]  /*1120*/  ULDC UR4, c[0x0][0x28c] ;  /* 0x0000a30000047ab9 */ /* 0x000fe20000000800 */
[----:B------:R-:W-:Y:S02]  /*1130*/  ULOP3.LUT UR24, UR13, 0x1, URZ, 0xfc, !UPT ;  /* 0x000000010d187892 */ /* 0x000fe4000f8efc3f */
[----:B------:R-:W-:-:S04]  /*1140*/  UIADD3 UR4, UR4, 0x1f, URZ ;  /* 0x0000001f04047890 */ /* 0x000fc8000fffe03f */
[----:B------:R-:W-:-:S04]  /*1150*/  USHF.R.S32.HI UR5, URZ, 0x1f, UR4 ;  /* 0x0000001f3f057899 */ /* 0x000fc80008011404 */
[----:B------:R-:W-:-:S03]  /*1160*/  ULEA.HI UR5, UR5, UR4, URZ, 0x5 ;  /* 0x0000000405057291 */ /* 0x000fc6000f8f283f */
[----:B------:R-:W-:Y:S01]  /*1170*/  UMOV UR4, URZ ;  /* 0x0000003f00047c82 */ /* 0x000fe20008000000 */
[----:B------:R-:W-:-:S03]  /*1180*/  USHF.R.S32.HI UR9, URZ, 0x5, UR5 ;  /* 0x000000053f097899 */ /* 0x000fc60008011405 */
[----:B------:R-:W-:-:S09]  /*1190*/  UMOV UR5, URZ ;  /* 0x0000003f00057c82 */ /* 0x000fd20008000000 */
.L_x_550:
[----:B------:R-:W-:Y:S01]  /*11a0*/  STL [R1+0x454], RZ ;  /* 0x000454ff01007387 */ /* 0x000fe20000100800 */
[----:B-1----:R-:W1:Y:S01]  /*11b0*/  S2UR UR16, SR_CgaCtaId ;  /* 0x00000000001079c3 */ /* 0x002e620000008800 */
[----:B------:R-:W-:Y:S01]  /*11c0*/  UMOV UR15, 0x400 ;  /* 0x00000400000f7882 */ /* 0x000fe20000000000 */
[----:B------:R-:W-:Y:S01]  /*11d0*/  UMOV UR6, URZ ;  /* 0x0000003f00067c82 */ /* 0x000fe20008000000 */
[----:B------:R-:W-:Y:S01]  /*11e0*/  STL [R1+0x450], RZ ;  /* 0x000450ff01007387 */ /* 0x000fe20000100800 */
[----:B------:R-:W-:Y:S01]  /*11f0*/  UMOV UR7, URZ ;  /* 0x0000003f00077c82 */ /* 0x000fe20008000000 */
[----:B------:R-:W-:Y:S01]  /*1200*/  UMOV UR8, URZ ;  /* 0x0000003f00087c82 */ /* 0x000fe20008000000 */
[----:B------:R-:W-:Y:S01]  /*1210*/  CS2R R236, SRZ ;  /* 0x0000000000ec7805 */ /* 0x000fe2000001ff00 */
[----:B------:R-:W-:Y:S01]  /*1220*/  STL [R1+0x44c], RZ ;  /* 0x00044cff01007387 */ /* 0x000fe20000100800 */
[----:B0-----:R-:W0:Y:S01]  /*1230*/  LDC R2, c[0x0][0x28c] ;  /* 0x0000a300ff027b82 */ /* 0x001e220000000800 */
[----:B------:R-:W-:-:S02]  /*1240*/  CS2R R234, SRZ ;  /* 0x0000000000ea7805 */ /* 0x000fc4000001ff00 */
[----:B------:R-:W-:Y:S01]  /*1250*/  CS2R R232, SRZ ;  /* 0x0000000000e87805 */ /* 0x000fe2000001ff00 */
[----:B------:R-:W-:Y:S01]  /*1260*/  STL [R1+0x448], RZ ;  /* 0x000448ff01007387 */ /* 0x000fe20000100800 */
[----:B------:R-:W-:Y:S02]  /*1270*/  CS2R R230, SRZ ;  /* 0x0000000000e67805 */ /* 0x000fe4000001ff00 */
[----:B------:R-:W-:Y:S02]  /*1280*/  CS2R R228, SRZ ;  /* 0x0000000000e47805 */ /* 0x000fe4000001ff00 */
[----:B------:R-:W-:Y:S01]  /*1290*/  CS2R R226, SRZ ;  /* 0x0000000000e27805 */ /* 0x000fe2000001ff00 */
[----:B------:R-:W-:Y:S01]  /*12a0*/  STL [R1+0x444], RZ ;  /* 0x000444ff01007387 */ /* 0x000fe20000100800 */
[----:B------:R-:W-:Y:S02]  /*12b0*/  CS2R R224, SRZ ;  /* 0x0000000000e07805 */ /* 0x000fe4000001ff00 */
        /* <DEDUP_REMOVED lines=15> */
[----:B0-----:R-:W-:Y:S02]  /*13b0*/  ISETP.GE.AND P0, PT, R2, 0x1, PT ;  /* 0x000000010200780c */ /* 0x001fe40003f06270 */
        /* <DEDUP_REMOVED lines=131> */
[----:B------:R-:W-:-:S03]  /*1bf0*/  CS2R R150, SRZ ;  /* 0x0000000000967805 */ /* 0x000fc6000001ff00 */
[----:B------:R-:W-:Y:S04]  /*1c00*/  STL [R1+0x3ac], RZ ;  /* 0x0003acff01007387 */ /* 0x000fe80000100800 */
        /* <DEDUP_REMOVED lines=107> */
[----:B------:R-:W-:Y:S04]  /*22c0*/  STL [R1], RZ ;  /* 0x000000ff01007387 */ /* 0x000fe80000100800 */
        /* <DEDUP_REMOVED lines=39> */
[----:B------:R-:W-:Y:S01]  /*2540*/  STL [R1+0xa0], RZ ;  /* 0x0000a0ff01007387 */ /* 0x000fe20000100800 */
[----:B------:R-:W0:Y:S03]  /*2550*/  S2R R0, SR_TID.X ;  /* 0x0000000000007919 */ /* 0x000e260000002100 */
        /* <DEDUP_REMOVED lines=8> */
[----:B0-----:R-:W-:-:S03]  /*25e0*/  LOP3.LUT R0, R0, 0x80, RZ, 0xc0, !PT ;  /* 0x0000008000007812 */ /* 0x001fc600078ec0ff */
[----:B------:R-:W-:Y:S01]  /*25f0*/  STL [R1+0xc4], RZ ;  /* 0x0000c4ff01007387 */ /* 0x000fe20000100800 */
[----:B------:R-:W-:-:S03]  /*2600*/  SHF.R.U32.HI R0, RZ, 0x7, R0 ;  /* 0x00000007ff007819 */ /* 0x000fc60000011600 */
        /* <DEDUP_REMOVED lines=33> */
[----:B------:R-:W0:Y:S04]  /*2820*/  SHFL.IDX PT, R0, R0, RZ, 0x1f ;  /* 0x00001fff00007589 */ /* 0x000e2800000e0000 */
[----:B--2---:R2:W-:Y:S04]  /*2830*/  STL [R1+0x14c], RZ ;  /* 0x00014cff01007387 */ /* 0x0045e80000100800 */
[----:B------:R2:W-:Y:S04]  /*2840*/  STL [R1+0x150], RZ ;  /* 0x000150ff01007387 */ /* 0x0005e80000100800 */
[----:B------:R2:W-:Y:S04]  /*2850*/  STL [R1+0x154], RZ ;  /* 0x000154ff01007387 */ /* 0x0005e80000100800 */
[----:B------:R2:W-:Y:S04]  /*2860*/  STL [R1+0x158], RZ ;  /* 0x000158ff01007387 */ /* 0x0005e80000100800 */
[----:B------:R2:W-:Y:S04]  /*2870*/  STL [R1+0x15c], RZ ;  /* 0x00015cff01007387 */ /* 0x0005e80000100800 */
[----:B------:R2:W-:Y:S01]  /*2880*/  STL [R1+0x160], RZ ;  /* 0x000160ff01007387 */ /* 0x0005e20000100800 */
[----:B0-----:R-:W-:Y:S01]  /*2890*/  R2UR UR12, R0 ;  /* 0x00000000000c72ca */ /* 0x001fe200000e0000 */
[----:B------:R-:W-:-:S02]  /*28a0*/  IMAD.U32 R0, RZ, RZ, UR4 ;  /* 0x00000004ff007e24 */ /* 0x000fc4000f8e00ff */
[----:B------:R2:W-:Y:S04]  /*28b0*/  STL [R1+0x164], RZ ;  /* 0x000164ff01007387 */ /* 0x0005e80000100800 */
[----:B------:R2:W-:Y:S04]  /*28c0*/  STL [R1+0x168], RZ ;  /* 0x000168ff01007387 */ /* 0x0005e80000100800 */
[----:B------:R2:W-:Y:S02]  /*28d0*/  STL [R1+0x16c], RZ ;  /* 0x00016cff01007387 */ /* 0x0005e40000100800 */
[----:B------:R-:W-:-:S02]  /*28e0*/  ULEA.HI UR11, UR12, UR12, URZ, 0x1 ;  /* 0x0000000c0c0b7291 */ /* 0x000fc4000f8f083f */
[----:B------:R2:W-:Y:S02]  /*28f0*/  STL [R1+0x170], RZ ;  /* 0x000170ff01007387 */ /* 0x0005e40000100800 */
[----:B------:R-:W-:Y:S02]  /*2900*/  ULOP3.LUT UR14, UR11, 0x1ffffe, URZ, 0xc0, !UPT ;  /* 0x001ffffe0b0e7892 */ /* 0x000fe4000f8ec03f */
[----:B------:R2:W-:Y:S01]  /*2910*/  STL [R1+0x174], RZ ;  /* 0x000174ff01007387 */ /* 0x0005e20000100800 */
[----:B-1----:R-:W-:Y:S02]  /*2920*/  ULEA UR11, UR16, UR15, 0x18 ;  /* 0x0000000f100b7291 */ /* 0x002fe4000f8ec03f */
[----:B------:R-:W-:Y:S01]  /*2930*/  UIADD3 UR14, UR12, -UR14, URZ ;  /* 0x8000000e0c0e7290 */ /* 0x000fe2000fffe03f */
[----:B------:R2:W-:Y:S03]  /*2940*/  STL [R1+0x178], RZ ;  /* 0x000178ff01007387 */ /* 0x0005e60000100800 */
[----:B------:R-:W-:Y:S01]  /*2950*/  ULEA UR14, UR14, UR11, 0xb ;  /* 0x0000000b0e0e7291 */ /* 0x000fe2000f8e583f */
[----:B------:R2:W-:Y:S03]  /*2960*/  STL [R1+0x17c], RZ ;  /* 0x00017cff01007387 */ /* 0x0005e60000100800 */
[----:B------:R-:W-:Y:S01]  /*2970*/  UIADD3 UR14, UR14, 0x200, URZ ;  /* 0x000002000e0e7890 */ /* 0x000fe2000fffe03f */
[----:B------:R2:W-:Y:S03]  /*2980*/  STL [R1+0x180], RZ ;  /* 0x000180ff01007387 */ /* 0x0005e60000100800 */
[----:B------:R-:W-:Y:S01]  /*2990*/  USHF.R.U32.HI UR12, URZ, 0x4, UR14 ;  /* 0x000000043f0c7899 */ /* 0x000fe2000801160e */
[----:B------:R2:W-:Y:S02]  /*29a0*/  STL [R1+0x184], RZ ;  /* 0x000184ff01007387 */ /* 0x0005e40000100800 */
[----:B------:R-:W-:Y:S01]  /*29b0*/  UMOV UR14, UR5 ;  /* 0x00000005000e7c82 */ /* 0x000fe20008000000 */
[----:B------:R-:W-:Y:S01]  /*29c0*/  ULOP3.LUT UR12, UR12, 0x3fff, URZ, 0xc0, !UPT ;  /* 0x00003fff0c0c7892 */ /* 0x000fe2000f8ec03f */
[----:B------:R2:W-:Y:S04]  /*29d0*/  STL [R1+0x188], RZ ;  /* 0x000188ff01007387 */ /* 0x0005e80000100800 */
        /* <DEDUP_REMOVED lines=28> */
[----:B------:R2:W-:Y:S01]  /*2ba0*/  STL [R1+0x1fc], RZ ;  /* 0x0001fcff01007387 */ /* 0x0005e20000100800 */
[----:B------:R-:W-:Y:S05]  /*2bb0*/  @!P0 BRA `(.L_x_14) ;  /* 0x0000003400dc8947 */ /* 0x000fea0003800000 */
[----:B------:R-:W-:-:S06]  /*2bc0*/  UISETP.NE.AND UP0, UPT, UR24, 0x3, UPT ;  /* 0x000000031800788c */ /* 0x000fcc000bf05270 */
[----:B------:R-:W-:-:S13]  /*2bd0*/  PLOP3.LUT P1, PT, PT, PT, UP0, 0x80, 0x0 ;  /* 0x000000000000781c */ /* 0x000fda0003f2f008 */
[----:B------:R-:W-:Y:S05]  /*2be0*/  @!P1 BRA `(.L_x_15) ;  /* 0x0000000000049947 */ /* 0x000fea0003800000 */
[----:B------:R-:W-:Y:S01]  /*2bf0*/  BPT.TRAP 0x1 ;  /* 0x000000040000795c */ /* 0x000fe20000300000 */
.L_x_15:
[----:B------:R-:W-:Y:S01]  /*2c00*/  ULEA UR7, UR5, UR11, 0x3 ;  /* 0x0000000b05077291 */ /* 0x000fe2000f8e183f */
[----:B------:R-:W-:-:S05]  /*2c10*/  IMAD.U32 R0, RZ, RZ, UR4 ;  /* 0x00000004ff007e24 */ /* 0x000fca000f8e00ff */
[----:B------:R-:W-:-:S04]  /*2c20*/  SHF.L.U32 R0, R0, 0x1f, RZ ;  /* 0x0000001f00007819 */ /* 0x000fc800000006ff */
[----:B------:R0:W1:Y:S01]  /*2c30*/  SYNCS.PHASECHK.TRANS64.TRYWAIT P0, [UR7], R0 ;  /* 0x00000000ff0075a7 */ /* 0x0000620008000147 */
[----:B------:R-:W-:Y:S05]  /*2c40*/  @!P1 BRA `(.L_x_16) ;  /* 0x0000000000049947 */ /* 0x000fea0003800000 */
[----:B------:R-:W-:Y:S01]  /*2c50*/  BPT.TRAP 0x1 ;  /* 0x000000040000795c */ /* 0x000fe20000300000 */
.L_x_16:
[----:B------:R3:W-:Y:S01]  /*2c60*/  STL [R1+0x454], RZ ;  /* 0x000454ff01007387 */ /* 0x0007e20000100800 */
[----:B------:R-:W-:Y:S01]  /*2c70*/  UMOV UR6, 0x1 ;  /* 0x0000000100067882 */ /* 0x000fe20000000000 */
[----:B-1----:R-:W-:Y:S05]  /*2c80*/  @P0 BRA `(.L_x_17) ;  /* 0x0000000000080947 */ /* 0x002fea0003800000 */
[----:B------:R-:W1:Y:S02]  /*2c90*/  SYNCS.PHASECHK.TRANS64.TRYWAIT P0, [UR7], R0 ;  /* 0x00000000ff0075a7 */ /* 0x000e640008000147 */
[----:B-1----:R-:W-:Y:S05]  /*2ca0*/  @!P0 BRA `(.L_x_18) ;  /* 0x0000020c00388947 */ /* 0x002fea0003800000 */
.L_x_17:
[----:B------:R-:W-:Y:S01]  /*2cb0*/  UIADD3 UR7, UR11, 0x1c200, URZ ;  /* 0x0001c2000b077890 */ /* 0x000fe2000fffe03f */
[----:B------:R-:W-:Y:S01]  /*2cc0*/  WARPGROUP.ARRIVE ;  /* 0x00000000000079c5 */ /* 0x000fe20000000000 */
[----:B------:R-:W-:Y:S01]  /*2cd0*/  ULOP3.LUT UR16, UR12, 0x10000, URZ, 0xfc, !UPT ;  /* 0x000100000c107892 */ /* 0x000fe2000f8efc3f */
[----:B------:R-:W-:Y:S01]  /*2ce0*/  STL [R1+0x450], RZ ;  /* 0x000450ff01007387 */ /* 0x000fe20000100800 */
[----:B------:R-:W-:Y:S01]  /*2cf0*/  USHF.R.U32.HI UR7, URZ, 0x4, UR7 ;  /* 0x000000043f077899 */ /* 0x000fe20008011607 */
[----:B------:R-:W-:Y:S01]  /*2d00*/  CS2R R236, SRZ ;  /* 0x0000000000ec7805 */ /* 0x000fe2000001ff00 */
[----:B------:R-:W-:Y:S01]  /*2d10*/  ULEA UR16, UR5, UR16, 0x9 ;  /* 0x0000001005107291 */ /* 0x000fe2000f8e483f */
[----:B------:R-:W-:Y:S01]  /*2d20*/  STL [R1+0x44c], RZ ;  /* 0x00044cff01007387 */ /* 0x000fe20000100800 */
[----:B------:R-:W-:Y:S01]  /*2d30*/  ULOP3.LUT UR7, UR7, 0x3fff, URZ, 0xc0, !UPT ;  /* 0x00003fff07077892 */ /* 0x000fe2000f8ec03f */
[----:B------:R-:W-:Y:S01]  /*2d40*/  CS2R R234, SRZ ;  /* 0x0000000000ea7805 */ /* 0x000fe2000001ff00 */
[----:B------:R-:W-:Y:S01]  /*2d50*/  UMOV UR17, 0xc0000010 ;  /* 0xc000001000117882 */ /* 0x000fe20000000000 */
[----:B------:R-:W-:Y:S01]  /*2d60*/  UMOV UR19, 0xc0000010 ;  /* 0xc000001000137882 */ /* 0x000fe20000000000 */
[----:B------:R-:W-:Y:S01]  /*2d70*/  ULOP3.LUT UR7, UR7, 0x10000, URZ, 0xfc, !UPT ;  /* 0x0001000007077892 */ /* 0x000fe2000f8efc3f */
[----:B------:R-:W-:Y:S01]  /*2d80*/  STL [R1+0x448], RZ ;  /* 0x000448ff01007387 */ /* 0x000fe20000100800 */
[----:B------:R-:W-:-:S02]  /*2d90*/  CS2R R232, SRZ ;  /* 0x0000000000e87805 */ /* 0x000fc4000001ff00 */
[----:B------:R-:W-:Y:S01]  /*2da0*/  CS2R R230, SRZ ;  /* 0x0000000000e67805 */ /* 0x000fe2000001ff00 */
[----:B------:R-:W-:Y:S01]  /*2db0*/  ULEA UR18, UR5, UR7, 0x9 ;  /* 0x0000000705127291 */ /* 0x000fe2000f8e483f */
[----:B------:R-:W-:Y:S01]  /*2dc0*/  STL [R1+0x444], RZ ;  /* 0x000444ff01007387 */ /* 0x000fe20000100800 */
[----:B------:R-:W-:Y:S01]  /*2dd0*/  CS2R R228, SRZ ;  /* 0x0000000000e47805 */ /* 0x000fe2000001ff00 */
[----:B------:R-:W-:Y:S01]  /*2de0*/  ULDC UR7, c[0x0][0x50c] ;  /* 0x0001430000077ab9 */ /* 0x000fe20000000800 */
[----:B------:R-:W-:Y:S01]  /*2df0*/  CS2R R226, SRZ ;  /* 0x0000000000e27805 */ /* 0x000fe2000001ff00 */
[----:B------:R-:W-:Y:S01]  /*2e00*/  STL [R1+0x440], RZ ;  /* 0x000440ff01007387 */ /* 0x000fe20000100800 */
[----:B------:R-:W-:Y:S01]  /*2e10*/  UISETP.NE.AND UP0, UPT, UR7, 0x1, UPT ;  /* 0x000000010700788c */ /* 0x000fe2000bf05270 */
[----:B------:R-:W-:Y:S02]  /*2e20*/  CS2R R224, SRZ ;  /* 0x0000000000e07805 */ /* 0x000fe4000001ff00 */
[----:B------:R-:W-:Y:S01]  /*2e30*/  CS2R R222, SRZ ;  /* 0x0000000000de7805 */ /* 0x000fe2000001ff00 */
[----:B------:R-:W-:Y:S01]  /*2e40*/  QGMMA.64x256x32.F32.E4M3.E4M3 R4, gdesc[UR16], RZ, !UPT, gsb0 ;  /* 0x03e00000100479f3 */ /* 0x000fe2000c0008ff */
[----:B------:R-:W-:Y:S01]  /*2e50*/  STL [R1+0x43c], RZ ;  /* 0x00043cff01007387 */ /* 0x000fe20000100800 */
[----:B------:R-:W-:Y:S01]  /*2e60*/  UIADD3 UR16, UR16, 0x100, URZ ;  /* 0x0000010010107890 */ /* 0x000fe2000fffe03f */
[----:B------:R-:W-:Y:S01]  /*2e70*/  CS2R R220, SRZ ;  /* 0x0000000000dc7805 */ /* 0x000fe2000001ff00 */
[----:B------:R-:W-:Y:S01]  /*2e80*/  UMOV UR17, 0xc0000010 ;  /* 0xc000001000117882 */ /* 0x000fe20000000000 */
[----:B------:R-:W-:Y:S01]  /*2e90*/  STL [R1+0x438], RZ ;  /* 0x000438ff01007387 */ /* 0x000fe20000100800 */
[----:B------:R-:W-:Y:S01]  /*2ea0*/  USEL UR7, URZ, 0x1, UP0 ;  /* 0x000000013f077887 */ /* 0x000fe20008000000 */
[----:B------:R-:W-:-:S02]  /*2eb0*/  CS2R R218, SRZ ;  /* 0x0000000000da7805 */ /* 0x000fc4000001ff00 */
[----:B------:R-:W-:Y:S01]  /*2ec0*/  CS2R R216, SRZ ;  /* 0x0000000000d87805 */ /* 0x000fe2000001ff00 */
[----:B------:R-:W-:Y:S01]  /*2ed0*/  STL [R1+0x434], RZ ;  /* 0x000434ff01007387 */ /* 0x000fe20000100800 */
[----:B------:R-:W-:Y:S02]  /*2ee0*/  CS2R R214, SRZ ;  /* 0x0000000000d67805 */ /* 0x000fe4000001ff00 */
[----:B------:R-:W-:Y:S02]  /*2ef0*/  CS2R R212, SRZ ;  /* 0x0000000000d47805 */ /* 0x000fe4000001ff00 */
[----:B------:R-:W-:Y:S01]  /*2f00*/  ISETP.NE.AND P0, PT, RZ, UR7, PT ;  /* 0x00000007ff007c0c */ /* 0x000fe2000bf05270 */
        /* <DEDUP_REMOVED lines=93> */
[----:B------:R-:W-:-:S02]  /*34e0*/  WARPGROUP.DEPBAR.LE gsb0, 0x0 ;  /* 0x00008000000079c5 */ /* 0x000fc40000010000 */
[----:B-1----:R-:W-:Y:S01]  /*34f0*/  IMAD.MOV.U32 R3, RZ, RZ, R129 ;  /* 0x000000ffff037224 */ /* 0x002fe200078e0081 */
[----:B------:R-:W-:Y:S01]  /*3500*/  STL [R1+0x334], RZ ;  /* 0x000334ff01007387 */ /* 0x000fe20000100800 */
[----:B------:R-:W-:Y:S02]  /*3510*/  IMAD.MOV.U32 R2, RZ, RZ, R130 ;  /* 0x000000ffff027224 */ /* 0x000fe400078e0082 */
[----:B0-----:R-:W-:Y:S01]  /*3520*/  IMAD.MOV.U32 R0, RZ, RZ, R131 ;  /* 0x000000ffff007224 */ /* 0x001fe200078e0083 */
        /* <DEDUP_REMOVED lines=23> */
[----:B------:R0:W-:Y:S04]  /*36a0*/  STL.64 [R1], R4 ;  /* 0x0000000401007387 */ /* 0x0001e80000100a00 */
[----:B------:R1:W-:Y:S04]  /*36b0*/  STL.64 [R1+0x8], R6 ;  /* 0x0000080601007387 */ /* 0x0003e80000100a00 */
[----:B------:R4:W-:Y:S04]  /*36c0*/  STL.64 [R1+0x10], R8 ;  /* 0x0000100801007387 */ /* 0x0009e80000100a00 */
[----:B------:R5:W-:Y:S01]  /*36d0*/  STL.64 [R1+0x18], R10 ;  /* 0x0000180a01007387 */ /* 0x000be20000100a00 */
[----:B0-----:R-:W-:-:S03]  /*36e0*/  CS2R R4, SRZ ;  /* 0x0000000000047805 */ /* 0x001fc6000001ff00 */
[----:B------:R0:W-:Y:S01]  /*36f0*/  STL.64 [R1+0x20], R12 ;  /* 0x0000200c01007387 */ /* 0x0001e20000100a00 */
[----:B-1----:R-:W-:-:S03]  /*3700*/  CS2R R6, SRZ ;  /* 0x0000000000067805 */ /* 0x002fc6000001ff00 */
[----:B------:R1:W-:Y:S01]  /*3710*/  STL.64 [R1+0x28], R14 ;  /* 0x0000280e01007387 */ /* 0x0003e20000100a00 */
[----:B----4-:R-:W-:-:S03]  /*3720*/  CS2R R8, SRZ ;  /* 0x0000000000087805 */ /* 0x010fc6000001ff00 */
[----:B------:R4:W-:Y:S01]  /*3730*/  STL.64 [R1+0x30], R16 ;  /* 0x0000301001007387 */ /* 0x0009e20000100a00 */
[----:B-----5:R-:W-:-:S03]  /*3740*/  CS2R R10, SRZ ;  /* 0x00000000000a7805 */ /* 0x020fc6000001ff00 */
[----:B------:R5:W-:Y:S01]  /*3750*/  STL.64 [R1+0x38], R18 ;  /* 0x0000381201007387 */ /* 0x000be20000100a00 */
[----:B0-----:R-:W-:-:S03]  /*3760*/  CS2R R12, SRZ ;  /* 0x00000000000c7805 */ /* 0x001fc6000001ff00 */
[----:B------:R0:W-:Y:S01]  /*3770*/  STL.64 [R1+0x40], R20 ;  /* 0x0000401401007387 */ /* 0x0001e20000100a00 */
[----:B-1----:R-:W-:-:S03]  /*3780*/  CS2R R14, SRZ ;  /* 0x00000000000e7805 */ /* 0x002fc6000001ff00 */
[----:B------:R1:W-:Y:S01]  /*3790*/  STL.64 [R1+0x48], R22 ;  /* 0x0000481601007387 */ /* 0x0003e20000100a00 */
[----:B----4-:R-:W-:-:S03]  /*37a0*/  CS2R R16, SRZ ;  /* 0x0000000000107805 */ /* 0x010fc6000001ff00 */
[----:B------:R-:W-:Y:S01]  /*37b0*/  STL.64 [R1+0x50], R24 ;  /* 0x0000501801007387 */ /* 0x000fe20000100a00 */
[----:B-----5:R-:W-:-:S03]  /*37c0*/  CS2R R18, SRZ ;  /* 0x0000000000127805 */ /* 0x020fc6000001ff00 */
[----:B------:R-:W-:Y:S01]  /*37d0*/  STL.64 [R1+0x58], R26 ;  /* 0x0000581a01007387 */ /* 0x000fe20000100a00 */
[----:B0-----:R-:W-:-:S03]  /*37e0*/  CS2R R20, SRZ ;  /* 0x0000000000147805 */ /* 0x001fc6000001ff00 */
[----:B------:R-:W-:Y:S01]  /*37f0*/  STL.64 [R1+0x60], R28 ;  /* 0x0000601c01007387 */ /* 0x000fe20000100a00 */
[----:B-1----:R-:W-:-:S03]  /*3800*/  CS2R R22, SRZ ;  /* 0x0000000000167805 */ /* 0x002fc6000001ff00 */
[----:B------:R-:W-:Y:S04]  /*3810*/  STL.64 [R1+0x68], R30 ;  /* 0x0000681e01007387 */ /* 0x000fe80000100a00 */
        /* <DEDUP_REMOVED lines=49> */
[----:B------:R0:W-:Y:S04]  /*3b30*/  STL.64 [R1+0x1f8], R130 ;  /* 0x0001f88201007387 */ /* 0x0001e80000100a00 */
[----:B------:R1:W-:Y:S04]  /*3b40*/  STL [R1+0x2d4], RZ ;  /* 0x0002d4ff01007387 */ /* 0x0003e80000100800 */
[----:B------:R1:W-:Y:S01]  /*3b50*/  STL [R1+0x2d0], RZ ;  /* 0x0002d0ff01007387 */ /* 0x0003e20000100800 */
[----:B0-----:R-:W-:-:S03]  /*3b60*/  WARPGROUP.ARRIVE ;  /* 0x00000000000079c5 */ /* 0x001fc60000000000 */
[----:B------:R1:W-:Y:S04]  /*3b70*/  STL [R1+0x2cc], RZ ;  /* 0x0002ccff01007387 */ /* 0x0003e80000100800 */
[----:B------:R1:W-:Y:S01]  /*3b80*/  STL [R1+0x2c8], RZ ;  /* 0x0002c8ff01007387 */ /* 0x0003e20000100800 */
[----:B------:R-:W-:Y:S03]  /*3b90*/  QGMMA.64x256x32.F32.E4M3.E4M3 R24, gdesc[UR16], RZ, !UPT, gsb0 ;  /* 0x03e00000101879f3 */ /* 0x000fe6000c0008ff */
        /* <DEDUP_REMOVED lines=50> */
[----:B------:R-:W-:-:S02]  /*3ec0*/  WARPGROUP.DEPBAR.LE gsb0, 0x0 ;  /* 0x00008000000079c5 */ /* 0x000fc40000010000 */
[----:B------:R-:W-:Y:S05]  /*3ed0*/  @!P0 BRA `(.L_x_19) ;  /* 0x0000002000f88947 */ /* 0x000fea0003800000 */
[----:B------:R-:W4:Y:S04]  /*3ee0*/  LDL R4, [R1] ;  /* 0x0000000001047983 */ /* 0x000f280000100800 */
[----:B------:R-:W5:Y:S04]  /*3ef0*/  LDL R5, [R1+0x4] ;  /* 0x0000040001057983 */ /* 0x000f680000100800 */
[----:B------:R-:W2:Y:S04]  /*3f00*/  LDL R6, [R1+0x8] ;  /* 0x0000080001067983 */ /* 0x000ea80000100800 */
[----:B------:R-:W3:Y:S04]  /*3f10*/  LDL R7, [R1+0xc] ;  /* 0x00000c0001077983 */ /* 0x000ee80000100800 */
        /* <DEDUP_REMOVED lines=100> */
[----:B------:R0:W-:Y:S04]  /*4560*/  STL [R1+0x4c0], R131 ;  /* 0x0004c08301007387 */ /* 0x0001e80000100800 */
[----:B0-----:R-:W3:Y:S04]  /*4570*/  LDL R131, [R1+0x1a0] ;  /* 0x0001a00001837983 */ /* 0x001ee80000100800 */
        /* <DEDUP_REMOVED lines=39> */
[----:B0-----:R-:W3:Y:S01]  /*47f0*/  LDL R151, [R1+0x1f0] ;  /* 0x0001f00001977983 */ /* 0x001ee20000100800 */
[----:B------:R-:W-:-:S01]  /*4800*/  FADD R3, RZ, R3 ;  /* 0x00000003ff037221 */ /* 0x000fc20000000000 */
[----:B------:R-:W-:Y:S01]  /*4810*/  FADD R2, RZ, R2 ;  /* 0x00000002ff027221 */ /* 0x000fe20000000000 */
[----:B----4-:R-:W-:-:S01]  /*4820*/  FADD R4, RZ, R4 ;  /* 0x00000004ff047221 */ /* 0x010fc20000000000 */
[----:B-----5:R-:W-:Y:S01]  /*4830*/  FADD R5, RZ, R5 ;  /* 0x00000005ff057221 */ /* 0x020fe20000000000 */
[----:B--2---:R-:W-:-:S01]  /*4840*/  FADD R6, RZ, R6 ;  /* 0x00000006ff067221 */ /* 0x004fc20000000000 */
[----:B---3--:R-:W-:Y:S01]  /*4850*/  FADD R7, RZ, R7 ;  /* 0x00000007ff077221 */ /* 0x008fe20000000000 */
[----:B------:R-:W-:-:S01]  /*4860*/  FADD R8, RZ, R8 ;  /* 0x00000008ff087221 */ /* 0x000fc20000000000 */
[----:B------:R-:W-:Y:S01]  /*4870*/  FADD R9, RZ, R9 ;  /* 0x00000009ff097221 */ /* 0x000fe20000000000 */
        /* <DEDUP_REMOVED lines=13> */
[----:B------:R-:W2:Y:S01]  /*4950*/  LDL.LU R131, [R1+0x4c0] ;  /* 0x0004c00001837983 */ /* 0x000ea20000300800 */
        /* <DEDUP_REMOVED lines=13> */
[----:B------:R-:W3:Y:S01]  /*4a30*/  LDL.LU R132, [R1+0x4bc] ;  /* 0x0004bc0001847983 */ /* 0x000ee20000300800 */
        /* <DEDUP_REMOVED lines=16> */
[----:B------:R0:W-:Y:S01]  /*4b40*/  STL [R1+0x200], R133 ;  /* 0x0002008501007387 */ /* 0x0001e20000100800 */
        /* <DEDUP_REMOVED lines=9> */
[----:B0-----:R-:W4:Y:S01]  /*4be0*/  LDL.LU R133, [R1+0x4b8] ;  /* 0x0004b80001857983 */ /* 0x001f220000300800 */
[----:B------:R-:W-:-:S01]  /*4bf0*/  FADD R185, RZ, R185 ;  /* 0x000000b9ffb97221 */ /* 0x000fc20000000000 */
[----:B------:R-:W-:Y:S01]  /*4c00*/  FADD R186, RZ, R186 ;  /* 0x000000baffba7221 */ /* 0x000fe20000000000 */
[----:B------:R-:W-:-:S01]  /*4c10*/  FADD R187, RZ, R187 ;  /* 0x000000bbffbb7221 */ /* 0x000fc20000000000 */
        /* <DEDUP_REMOVED lines=10> */
[----:B0-----:R-:W5:Y:S01]  /*4cc0*/  LDL.LU R134, [R1+0x4b4] ;  /* 0x0004b40001867983 */ /* 0x001f620000300800 */
        /* <DEDUP_REMOVED lines=51> */
[----:B0-----:R-:W5:Y:S04]  /*5000*/  LDL.LU R138, [R1+0x4a4] ;  /* 0x0004a400018a7983 */ /* 0x001f680000300800 */
[----:B------:R0:W-:Y:S01]  /*5010*/  STL [R1+0x218], R139 ;  /* 0x0002188b01007387 */ /* 0x0001e20000100800 */
[----:B------:R-:W-:-:S03]  /*5020*/  FADD R140, RZ, R140 ;  /* 0x0000008cff8c7221 */ /* 0x000fc60000000000 */
        /* <DEDUP_REMOVED lines=34> */
[----:B------:R0:W-:Y:S04]  /*5250*/  STL [R1+0x248], R151 ;  /* 0x0002489701007387 */ /* 0x0001e80000100800 */
[----:B0-----:R-:W5:Y:S04]  /*5260*/  LDL.LU R151, [R1+0x470] ;  /* 0x0004700001977983 */ /* 0x001f680000300800 */
[----:B------:R0:W-:Y:S04]  /*5270*/  STL [R1+0x24c], R3 ;  /* 0x00024c0301007387 */ /* 0x0001e80000100800 */
[----:B------:R1:W-:Y:S01]  /*5280*/  STL [R1+0x250], R2 ;  /* 0x0002500201007387 */ /* 0x0003e20000100800 */
[----:B0-----:R-:W-:-:S01]  /*5290*/  FADD R3, RZ, R0 ;  /* 0x00000000ff037221 */ /* 0x001fc20000000000 */
[----:B------:R-:W-:Y:S01]  /*52a0*/  FADD R0, RZ, R25 ;  /* 0x00000019ff007221 */ /* 0x000fe20000000000 */
[----:B-1----:R-:W-:-:S03]  /*52b0*/  FADD R2, RZ, R24 ;  /* 0x00000018ff027221 */ /* 0x002fc60000000000 */
[----:B------:R0:W-:Y:S04]  /*52c0*/  STL [R1+0x254], R3 ;  /* 0x0002540301007387 */ /* 0x0001e80000100800 */
[----:B------:R1:W-:Y:S04]  /*52d0*/  STL [R1+0x258], R2 ;  /* 0x0002580201007387 */ /* 0x0003e80000100800 */
[----:B------:R2:W-:Y:S01]  /*52e0*/  STL [R1+0x25c], R0 ;  /* 0x00025c0001007387 */ /* 0x0005e20000100800 */
[----:B0-----:R-:W-:-:S01]  /*52f0*/  FADD R3, RZ, R26 ;  /* 0x0000001aff037221 */ /* 0x001fc20000000000 */
[----:B-1----:R-:W-:-:S04]  /*5300*/  FADD R2, RZ, R27 ;  /* 0x0000001bff027221 */ /* 0x002fc80000000000 */
[----:B------:R0:W-:Y:S01]  /*5310*/  STL [R1+0x260], R3 ;  /* 0x0002600301007387 */ /* 0x0001e20000100800 */
[----:B--2---:R-:W-:-:S03]  /*5320*/  FADD R0, RZ, R28 ;  /* 0x0000001cff007221 */ /* 0x004fc60000000000 */
        /* <DEDUP_REMOVED lines=207> */
[----:B---3--:R-:W-:-:S04]  /*6020*/  FADD R2, RZ, R132 ;  /* 0x00000084ff027221 */ /* 0x008fc80000000000 */
[----:B------:R5:W-:Y:S01]  /*6030*/  STL [R1+0x404], R3 ;  /* 0x0004040301007387 */ /* 0x000be20000100800 */
[----:B----4-:R-:W-:-:S03]  /*6040*/  FADD R0, RZ, R133 ;  /* 0x00000085ff007221 */ /* 0x010fc60000000000 */
[----:B------:R0:W-:Y:S04]  /*6050*/  STL [R1+0x408], R2 ;  /* 0x0004080201007387 */ /* 0x0001e80000100800 */
[----:B------:R1:W-:Y:S01]  /*6060*/  STL [R1+0x40c], R0 ;  /* 0x00040c0001007387 */ /* 0x0003e20000100800 */
[----:B-----5:R-:W-:-:S01]  /*6070*/  FADD R3, RZ, R134 ;  /* 0x00000086ff037221 */ /* 0x020fc20000000000 */
[----:B0-----:R-:W-:-:S04]  /*6080*/  FADD R2, RZ, R135 ;  /* 0x00000087ff027221 */ /* 0x001fc80000000000 */
[----:B------:R0:W-:Y:S01]  /*6090*/  STL [R1+0x410], R3 ;  /* 0x0004100301007387 */ /* 0x0001e20000100800 */
[----:B-1----:R-:W-:-:S03]  /*60a0*/  FADD R0, RZ, R136 ;  /* 0x00000088ff007221 */ /* 0x002fc60000000000 */
        /* <DEDUP_REMOVED lines=32> */
[----:B------:R-:W-:-:S05]  /*62b0*/  UMOV UR6, URZ ;  /* 0x0000003f00067c82 */ /* 0x000fca0008000000 */
.L_x_19:
[----:B------:R-:W-:-:S04]  /*62c0*/  UIADD3 UR14, UR5, 0x1, URZ ;  /* 0x00000001050e7890 */ /* 0x000fc8000fffe03f */
[----:B------:R-:W-:-:S04]  /*62d0*/  UISETP.NE.AND UP0, UPT, UR14, 0xe, UPT ;  /* 0x0000000e0e00788c */ /* 0x000fc8000bf05270 */
[----:B------:R-:W-:Y:S02]  /*62e0*/  USEL UR8, URZ, 0x1, UP0 ;  /* 0x000000013f087887 */ /* 0x000fe40008000000 */
[----:B------:R-:W-:Y:S02]  /*62f0*/  USEL UR14, UR14, URZ, UP0 ;  /* 0x0000003f0e0e7287 */ /* 0x000fe40008000000 */
[----:B------:R-:W-:-:S06]  /*6300*/  ULOP3.LUT UR8, UR4, UR8, URZ, 0x3c, !UPT ;  /* 0x0000000804087292 */ /* 0x000fcc000f8e3c3f */
[----:B0-----:R-:W-:Y:S01]  /*6310*/  IMAD.U32 R0, RZ, RZ, UR8 ;  /* 0x00000008ff007e24 */ /* 0x001fe2000f8e00ff */
[----:B------:R-:W-:-:S06]  /*6320*/  UMOV UR8, 0x1 ;  /* 0x0000000100087882 */ /* 0x000fcc0000000000 */
.L_x_14:
[----:B------:R-:W-:-:S04]  /*6330*/  UISETP.LT.AND UP0, UPT, UR9, 0x1, UPT ;  /* 0x000000010900788c */ /* 0x000fc8000bf01270 */
[----:B------:R-:W-:-:S04]  /*6340*/  USEL UR15, UR9, 0x1, UP0 ;  /* 0x00000001090f7887 */ /* 0x000fc80008000000 */
[----:B------:R-:W-:-:S04]  /*6350*/  UIADD3 UR15, UR9, -UR15, URZ ;  /* 0x8000000f090f7290 */ /* 0x000fc8000fffe03f */
[----:B------:R-:W-:-:S06]  /*6360*/  UISETP.GE.AND UP0, UPT, UR15, 0x1, UPT ;  /* 0x000000010f00788c */ /* 0x000fcc000bf06270 */
[----:B------:R-:W-:-:S13]  /*6370*/  PLOP3.LUT P0, PT, PT, PT, UP0, 0x80, 0x0 ;  /* 0x000000000000781c */ /* 0x000fda0003f0f008 */
[----:B------:R-:W-:Y:S05]  /*6380*/  @!P0 BRA `(.L_x_20) ;  /* 0x0000004c00948947 */ /* 0x000fea0003800000 */
[----:B------:R-:W-:Y:S01]  /*6390*/  IMAD.U32 R2, RZ, RZ, UR15 ;  /* 0x0000000fff027e24 */ /* 0x000fe2000f8e00ff */
[----:B------:R-:W-:Y:S01]  /*63a0*/  UMOV UR25, UR5 ;  /* 0x0000000500197c82 */ /* 0x000fe20008000000 */
[----:B------:R-:W-:-:S05]  /*63b0*/  ULDC UR26, c[0x0][0x50c] ;  /* 0x00014300001a7ab9 */ /* 0x000fca0000000800 */
.L_x_28:
[----:B------:R-:W-:-:S06]  /*63c0*/  UISETP.NE.AND UP0, UPT, UR24, 0x3, UPT ;  /* 0x000000031800788c */ /* 0x000fcc000bf05270 */
[----:B------:R-:W-:-:S13]  /*63d0*/  PLOP3.LUT P1, PT, PT, PT, UP0, 0x80, 0x0 ;  /* 0x000000000000781c */ /* 0x000fda0003f2f008 */
[----:B0-----:R-:W-:Y:S05]  /*63e0*/  @!P1 BRA `(.L_x_21) ;  /* 0x0000000000049947 */ /* 0x001fea0003800000 */
[----:B------:R-:W-:Y:S01]  /*63f0*/  BPT.TRAP 0x1 ;  /* 0x000000040000795c */ /* 0x000fe20000300000 */
.L_x_21:
[----:B------:R-:W0:Y:S01]  /*6400*/  S2UR UR15, SR_CgaCtaId ;  /* 0x00000000000f79c3 */ /* 0x000e220000008800 */
[----:B------:R-:W-:Y:S01]  /*6410*/  UMOV UR11, 0x400 ;  /* 0x00000400000b7882 */ /* 0x000fe20000000000 */
[----:B------:R-:W-:Y:S01]  /*6420*/  SHF.L.U32 R3, R0, 0x1f, RZ ;  /* 0x0000001f00037819 */ /* 0x000fe200000006ff */
[----:B0-----:R-:W-:-:S04]  /*6430*/  ULEA UR11, UR15, UR11, 0x18 ;  /* 0x0000000b0f0b7291 */ /* 0x001fc8000f8ec03f */
[----:B------:R-:W-:-:S09]  /*6440*/  ULEA UR15, UR14, UR11, 0x3 ;  /* 0x0000000b0e0f7291 */ /* 0x000fd2000f8e183f */
[----:B------:R0:W4:Y:S01]  /*6450*/  SYNCS.PHASECHK.TRANS64.TRYWAIT P0, [UR15], R3 ;  /* 0x00000003ff0075a7 */ /* 0x000122000800014f */
[----:B------:R-:W-:Y:S05]  /*6460*/  @!P1 BRA `(.L_x_22) ;  /* 0x0000000000049947 */ /* 0x000fea0003800000 */
[----:B------:R-:W-:Y:S01]  /*6470*/  BPT.TRAP 0x1 ;  /* 0x000000040000795c */ /* 0x000fe20000300000 */
.L_x_22:
[----:B----4-:R-:W-:Y:S05]  /*6480*/  @P0 BRA `(.L_x_23) ;  /* 0x0000000000080947 */ /* 0x010fea0003800000 */
[----:B------:R-:W4:Y:S02]  /*6490*/  SYNCS.PHASECHK.TRANS64.TRYWAIT P0, [UR15], R3 ;  /* 0x00000003ff0075a7 */ /* 0x000f24000800014f */
[----:B----4-:R-:W-:Y:S05]  /*64a0*/  @!P0 BRA `(.L_x_24) ;  /* 0x000001d400508947 */ /* 0x010fea0003800000 */
.L_x_23:
        /* <DEDUP_REMOVED lines=64> */
[----:B----4-:R-:W4:Y:S04]  /*68b0*/  LDL.LU.64 R108, [R1] ;  /* 0x00000000016c7983 */ /* 0x010f280000300a00 */
[----:B------:R-:W4:Y:S04]  /*68c0*/  LDL.LU.64 R110, [R1+0x8] ;  /* 0x00000800016e7983 */ /* 0x000f280000300a00 */
        /* <DEDUP_REMOVED lines=61> */
[----:B------:R-:W4:Y:S01]  /*6ca0*/  LDL.LU.64 R234, [R1+0x1f8] ;  /* 0x0001f80001ea7983 */ /* 0x000f220000300a00 */
[----:B------:R-:W-:-:S02]  /*6cb0*/  UIADD3 UR15, UR11, 0x1c200, URZ ;  /* 0x0001c2000b0f7890 */ /* 0x000fc4000fffe03f */
[----:B------:R-:W-:Y:S02]  /*6cc0*/  UISETP.NE.AND UP0, UPT, UR7, URZ, UPT ;  /* 0x0000003f0700728c */ /* 0x000fe4000bf05270 */
[----:B------:R-:W-:Y:S02]  /*6cd0*/  USHF.R.U32.HI UR15, URZ, 0x4, UR15 ;  /* 0x000000043f0f7899 */ /* 0x000fe4000801160f */
[----:B------:R-:W-:Y:S02]  /*6ce0*/  USEL UR8, UR8, URZ, !UP0 ;  /* 0x0000003f08087287 */ /* 0x000fe4000c000000 */
[----:B------:R-:W-:Y:S02]  /*6cf0*/  ULOP3.LUT UR15, UR15, 0x3fff, URZ, 0xc0, !UPT ;  /* 0x00003fff0f0f7892 */ /* 0x000fe4000f8ec03f */
[----:B------:R-:W-:Y:S02]  /*6d00*/  ULOP3.LUT UR16, UR12, 0x10000, URZ, 0xfc, !UPT ;  /* 0x000100000c107892 */ /* 0x000fe4000f8efc3f */
[----:B------:R-:W-:-:S02]  /*6d10*/  ULOP3.LUT UR15, UR15, 0x10000, URZ, 0xfc, !UPT ;  /* 0x000100000f0f7892 */ /* 0x000fc4000f8efc3f */
[----:B------:R-:W-:Y:S02]  /*6d20*/  UISETP.NE.U32.AND UP0, UPT, UR8, URZ, UPT ;  /* 0x0000003f0800728c */ /* 0x000fe4000bf05070 */
[----:B------:R-:W-:Y:S02]  /*6d30*/  ULEA UR16, UR14, UR16, 0x9 ;  /* 0x000000100e107291 */ /* 0x000fe4000f8e483f */
[----:B------:R-:W-:Y:S01]  /*6d40*/  ULEA UR18, UR14, UR15, 0x9 ;  /* 0x0000000f0e127291 */ /* 0x000fe2000f8e483f */
[----:B------:R-:W-:Y:S01]  /*6d50*/  UMOV UR17, 0xc0000010 ;  /* 0xc000001000117882 */ /* 0x000fe20000000000 */
[----:B------:R-:W-:Y:S01]  /*6d60*/  UMOV UR19, 0xc0000010 ;  /* 0xc000001000137882 */ /* 0x000fe20000000000 */
[----:B----4-:R-:W-:-:S06]  /*6d70*/  WARPGROUP.ARRIVE ;  /* 0x00000000000079c5 */ /* 0x010fcc0000000000 */
[----:B------:R-:W-:Y:S03]  /*6d80*/  QGMMA.64x256x32.F32.E4M3.E4M3 R108, gdesc[UR16], R108, UP0, gsb0 ;  /* 0x03e00000106c79f3 */ /* 0x000fe6000b80086c */
[----:B------:R-:W-:Y:S02]  /*6d90*/  WARPGROUP.DEPBAR.LE gsb0, 0x0 ;  /* 0x00008000000079c5 */ /* 0x000fe40000010000 */
[----:B------:R-:W-:Y:S01]  /*6da0*/  STL.64 [R1], R108 ;  /* 0x0000006c01007387 */ /* 0x000fe20000100a00 */
[----:B0-----:R-:W-:-:S03]  /*6db0*/  IMAD.MOV.U32 R3, RZ, RZ, R108 ;  /* 0x000000ffff037224 */ /* 0x001fc600078e006c */
        /* <DEDUP_REMOVED lines=63> */
[----:B0-----:R0:W5:Y:S04]  /*71b0*/  LDL.LU.64 R234, [R1+0x668] ;  /* 0x0006680001ea7983 */ /* 0x0011680000300a00 */
[----:B------:R0:W5:Y:S04]  /*71c0*/  LDL.LU.64 R232, [R1+0x660] ;  /* 0x0006600001e87983 */ /* 0x0001680000300a00 */
        /* <DEDUP_REMOVED lines=62> */
[----:B------:R-:W-:Y:S01]  /*75b0*/  UIADD3 UR16, UR16, 0x100, URZ ;  /* 0x0000010010107890 */ /* 0x000fe2000fffe03f */
[----:B------:R-:W-:Y:S01]  /*75c0*/  UMOV UR17, 0xc0000010 ;  /* 0xc000001000117882 */ /* 0x000fe20000000000 */
[----:B------:R-:W-:Y:S01]  /*75d0*/  UIADD3 UR6, UR6, 0x1, URZ ;  /* 0x0000000106067890 */ /* 0x000fe2000fffe03f */
[----:B----4-:R-:W-:-:S06]  /*75e0*/  WARPGROUP.ARRIVE ;  /* 0x00000000000079c5 */ /* 0x010fcc0000000000 */
[----:B------:R-:W-:Y:S01]  /*75f0*/  QGMMA.64x256x32.F32.E4M3.E4M3 R24, gdesc[UR16], R24, UP0, gsb0 ;  /* 0x03e00000101879f3 */ /* 0x000fe2000b800818 */
[----:B------:R-:W-:-:S04]  /*7600*/  UISETP.NE.AND UP0, UPT, UR6, UR26, UPT ;  /* 0x0000001a0600728c */ /* 0x000fc8000bf05270 */
[----:B------:R-:W-:-:S06]  /*7610*/  USEL UR7, URZ, 0x1, UP0 ;  /* 0x000000013f077887 */ /* 0x000fcc0008000000 */
[----:B------:R-:W-:Y:S01]  /*7620*/  ISETP.NE.AND P0, PT, RZ, UR7, PT ;  /* 0x00000007ff007c0c */ /* 0x000fe2000bf05270 */
[----:B------:R-:W-:-:S12]  /*7630*/  WARPGROUP.DEPBAR.LE gsb0, 0x0 ;  /* 0x00008000000079c5 */ /* 0x000fd80000010000 */
[----:B0-----:R-:W-:Y:S05]  /*7640*/  @!P0 BRA `(.L_x_25) ;  /* 0x00000038008c8947 */ /* 0x001fea0003800000 */
[----:B------:R0:W-:Y:S04]  /*7650*/  STL [R1+0x658], R31 ;  /* 0x0006581f01007387 */ /* 0x0001e80000100800 */
[----:B------:R4:W-:Y:S01]  /*7660*/  STL [R1+0x654], R32 ;  /* 0x0006542001007387 */ /* 0x0009e20000100800 */
[----:B0-----:R-:W-:-:S03]  /*7670*/  IMAD.MOV.U32 R31, RZ, RZ, R3 ;  /* 0x000000ffff1f7224 */ /* 0x001fc600078e0003 */
[----:B----4-:R-:W4:Y:S04]  /*7680*/  LDL R32, [R1+0x4] ;  /* 0x0000040001207983 */ /* 0x010f280000100800 */
[----:B------:R0:W-:Y:S04]  /*7690*/  STL [R1+0x650], R33 ;  /* 0x0006502101007387 */ /* 0x0001e80000100800 */
[----:B0-----:R-:W2:Y:S04]  /*76a0*/  LDL R33, [R1+0x8] ;  /* 0x0000080001217983 */ /* 0x001ea80000100800 */
        /* <DEDUP_REMOVED lines=177> */
[----:B0-----:R-:W3:Y:S04]  /*81c0*/  LDL.LU R122, [R1+0x200] ;  /* 0x00020000017a7983 */ /* 0x001ee80000300800 */
        /* <DEDUP_REMOVED lines=14> */
[----:B------:R-:W3:Y:S04]  /*82b0*/  LDL.LU R3, [R1+0x234] ;  /* 0x0002340001037983 */ /* 0x000ee80000300800 */
        /* <DEDUP_REMOVED lines=46> */
[----:B-----5:R0:W-:Y:S04]  /*85a0*/  STL [R1+0x470], R0 ;  /* 0x0004700001007387 */ /* 0x0201e80000100800 */
[----:B0-----:R-:W3:Y:S01]  /*85b0*/  LDL R0, [R1+0x168] ;  /* 0x0001680001007983 */ /* 0x001ee20000100800 */
[----:B------:R-:W-:-:S01]  /*85c0*/  FADD R4, R31, R4 ;  /* 0x000000041f047221 */ /* 0x000fc20000000000 */
[----:B----4-:R-:W-:Y:S01]  /*85d0*/  FADD R5, R32, R5 ;  /* 0x0000000520057221 */ /* 0x010fe20000000000 */
[----:B--2---:R-:W-:-:S01]  /*85e0*/  FADD R6, R33, R6 ;  /* 0x0000000621067221 */ /* 0x004fc20000000000 */
[----:B------:R-:W2:Y:S01]  /*85f0*/  LDL.LU R31, [R1+0x658] ;  /* 0x00065800011f7983 */ /* 0x000ea20000300800 */
[----:B---3--:R-:W-:-:S01]  /*8600*/  FADD R7, R34, R7 ;  /* 0x0000000722077221 */ /* 0x008fc20000000000 */
[----:B------:R-:W-:-:S02]  /*8610*/  FADD R8, R35, R8 ;  /* 0x0000000823087221 */ /* 0x000fc40000000000 */
[----:B------:R-:W3:Y:S01]  /*8620*/  LDL.LU R32, [R1+0x654] ;  /* 0x0006540001207983 */ /* 0x000ee20000300800 */
[----:B------:R-:W-:-:S03]  /*8630*/  FADD R9, R36, R9 ;  /* 0x0000000924097221 */ /* 0x000fc60000000000 */
[----:B------:R-:W4:Y:S01]  /*8640*/  LDL.LU R33, [R1+0x650] ;  /* 0x0006500001217983 */ /* 0x000f220000300800 */
        /* <DEDUP_REMOVED lines=160> */
[----:B------:R-:W-:-:S01]  /*9050*/  FADD R218, R117, R218 ;  /* 0x000000da75da7221 */ /* 0x000fc20000000000 */
[----:B------:R-:W-:Y:S02]  /*9060*/  FADD R122, R124, R122 ;  /* 0x0000007a7c7a7221 */ /* 0x000fe40000000000 */
[----:B------:R-:W4:Y:S01]  /*9070*/  LDL.LU R114, [R1+0x50c] ;  /* 0x00050c0001727983 */ /* 0x000f220000300800 */
[----:B------:R-:W-:-:S03]  /*9080*/  FADD R219, R118, R219 ;  /* 0x000000db76db7221 */ /* 0x000fc60000000000 */
[----:B------:R-:W4:Y:S01]  /*9090*/  LDL.LU R115, [R1+0x508] ;  /* 0x0005080001737983 */ /* 0x000f220000300800 */
[----:B------:R-:W-:-:S03]  /*90a0*/  FADD R220, R119, R220 ;  /* 0x000000dc77dc7221 */ /* 0x000fc60000000000 */
[----:B------:R-:W4:Y:S01]  /*90b0*/  LDL.LU R116, [R1+0x504] ;  /* 0x0005040001747983 */ /* 0x000f220000300800 */
[----:B------:R-:W-:-:S03]  /*90c0*/  FADD R221, R120, R221 ;  /* 0x000000dd78dd7221 */ /* 0x000fc60000000000 */
[----:B------:R-:W4:Y:S04]  /*90d0*/  LDL.LU R117, [R1+0x500] ;  /* 0x0005000001757983 */ /* 0x000f280000300800 */
[----:B------:R-:W4:Y:S04]  /*90e0*/  LDL.LU R118, [R1+0x4fc] ;  /* 0x0004fc0001767983 */ /* 0x000f280000300800 */
[----:B------:R-:W4:Y:S04]  /*90f0*/  LDL.LU R119, [R1+0x4f8] ;  /* 0x0004f80001777983 */ /* 0x000f280000300800 */
[----:B------:R-:W4:Y:S01]  /*9100*/  LDL.LU R120, [R1+0x4f4] ;  /* 0x0004f40001787983 */ /* 0x000f220000300800 */
[----:B------:R-:W-:-:S01]  /*9110*/  FADD R237, R126, R237 ;  /* 0x000000ed7eed7221 */ /* 0x000fc20000000000 */
[----:B------:R-:W-:Y:S01]  /*9120*/  FADD R236, R128, R236 ;  /* 0x000000ec80ec7221 */ /* 0x000fe20000000000 */
[----:B------:R-:W-:-:S01]  /*9130*/  FADD R225, R150, R225 ;  /* 0x000000e196e17221 */ /* 0x000fc20000000000 */
[----:B------:R0:W-:Y:S01]  /*9140*/  STL [R1+0x200], R122 ;  /* 0x0002007a01007387 */ /* 0x0001e20000100800 */
[----:B------:R-:W-:-:S01]  /*9150*/  FADD R228, R146, R228 ;  /* 0x000000e492e47221 */ /* 0x000fc20000000000 */
[----:B------:R-:W-:Y:S01]  /*9160*/  FADD R230, R143, R230 ;  /* 0x000000e68fe67221 */ /* 0x000fe20000000000 */
[----:B------:R-:W-:-:S01]  /*9170*/  FADD R231, R141, R231 ;  /* 0x000000e78de77221 */ /* 0x000fc20000000000 */
[----:B------:R-:W-:Y:S01]  /*9180*/  FADD R223, R2, R223 ;  /* 0x000000df02df7221 */ /* 0x000fe20000000000 */
[----:B------:R-:W-:-:S01]  /*9190*/  FADD R222, R0, R222 ;  /* 0x000000de00de7221 */ /* 0x000fc20000000000 */
[----:B------:R-:W-:Y:S01]  /*91a0*/  FADD R224, R151, R224 ;  /* 0x000000e097e07221 */ /* 0x000fe20000000000 */
[----:B------:R-:W-:-:S01]  /*91b0*/  FADD R226, R149, R226 ;  /* 0x000000e295e27221 */ /* 0x000fc20000000000 */
[----:B------:R-:W-:Y:S01]  /*91c0*/  FADD R227, R147, R227 ;  /* 0x000000e393e37221 */ /* 0x000fe20000000000 */
[----:B------:R-:W-:-:S01]  /*91d0*/  FADD R229, R145, R229 ;  /* 0x000000e591e57221 */ /* 0x000fc20000000000 */
[----:B0-----:R-:W2:Y:S01]  /*91e0*/  LDL.LU R122, [R1+0x204] ;  /* 0x00020400017a7983 */ /* 0x001ea20000300800 */
[----:B------:R-:W-:-:S01]  /*91f0*/  FADD R232, R136, R232 ;  /* 0x000000e888e87221 */ /* 0x000fc20000000000 */
[----:B------:R-:W-:Y:S01]  /*9200*/  FADD R233, R134, R233 ;  /* 0x000000e986e97221 */ /* 0x000fe20000000000 */
[----:B------:R-:W-:-:S01]  /*9210*/  FADD R234, R132, R234 ;  /* 0x000000ea84ea7221 */ /* 0x000fc20000000000 */
[----:B------:R-:W3:Y:S01]  /*9220*/  LDL.LU R124, [R1+0x208] ;  /* 0x00020800017c7983 */ /* 0x000ee20000300800 */
[----:B------:R-:W-:-:S03]  /*9230*/  FADD R235, R130, R235 ;  /* 0x000000eb82eb7221 */ /* 0x000fc60000000000 */
[----:B------:R-:W4:Y:S04]  /*9240*/  LDL.LU R126, [R1+0x20c] ;  /* 0x00020c00017e7983 */ /* 0x000f280000300800 */
[----:B------:R-:W4:Y:S04]  /*9250*/  LDL.LU R128, [R1+0x210] ;  /* 0x0002100001807983 */ /* 0x000f280000300800 */
[----:B------:R-:W4:Y:S04]  /*9260*/  LDL.LU R150, [R1+0x214] ;  /* 0x0002140001967983 */ /* 0x000f280000300800 */
[----:B------:R-:W4:Y:S04]  /*9270*/  LDL.LU R146, [R1+0x218] ;  /* 0x0002180001927983 */ /* 0x000f280000300800 */
[----:B------:R-:W4:Y:S04]  /*9280*/  LDL.LU R143, [R1+0x21c] ;  /* 0x00021c00018f7983 */ /* 0x000f280000300800 */
[----:B------:R-:W4:Y:S04]  /*9290*/  LDL.LU R141, [R1+0x220] ;  /* 0x00022000018d7983 */ /* 0x000f280000300800 */
[----:B------:R-:W4:Y:S04]  /*92a0*/  LDL.LU R2, [R1+0x224] ;  /* 0x0002240001027983 */ /* 0x000f280000300800 */
[----:B------:R-:W4:Y:S04]  /*92b0*/  LDL.LU R0, [R1+0x228] ;  /* 0x0002280001007983 */ /* 0x000f280000300800 */
[----:B------:R-:W4:Y:S04]  /*92c0*/  LDL R130, [R1+0x1e0] ;  /* 0x0001e00001827983 */ /* 0x000f280000100800 */
[----:B------:R-:W4:Y:S04]  /*92d0*/  LDL R132, [R1+0x1e4] ;  /* 0x0001e40001847983 */ /* 0x000f280000100800 */
[----:B------:R-:W4:Y:S04]  /*92e0*/  LDL R134, [R1+0x1e8] ;  /* 0x0001e80001867983 */ /* 0x000f280000100800 */
[----:B------:R-:W4:Y:S04]  /*92f0*/  LDL R136, [R1+0x1ec] ;  /* 0x0001ec0001887983 */ /* 0x000f280000100800 */
[----:B------:R-:W4:Y:S04]  /*9300*/  LDL R151, [R1+0x1f0] ;  /* 0x0001f00001977983 */ /* 0x000f280000100800 */
[----:B------:R-:W4:Y:S04]  /*9310*/  LDL R149, [R1+0x1f4] ;  /* 0x0001f40001957983 */ /* 0x000f280000100800 */
[----:B------:R-:W4:Y:S04]  /*9320*/  LDL R147, [R1+0x1f8] ;  /* 0x0001f80001937983 */ /* 0x000f280000100800 */
[----:B------:R-:W4:Y:S01]  /*9330*/  LDL R145, [R1+0x1fc] ;  /* 0x0001fc0001917983 */ /* 0x000f220000100800 */
[----:B------:R-:W-:-:S01]  /*9340*/  FADD R137, R138, R137 ;  /* 0x000000898a897221 */ /* 0x000fc20000000000 */
[----:B------:R-:W-:Y:S01]  /*9350*/  FADD R133, R135, R133 ;  /* 0x0000008587857221 */ /* 0x000fe20000000000 */
[----:B------:R-:W-:-:S01]  /*9360*/  FADD R3, R131, R3 ;  /* 0x0000000383037221 */ /* 0x000fc20000000000 */
[----:B--2---:R-:W-:-:S02]  /*9370*/  FADD R122, R121, R122 ;  /* 0x0000007a797a7221 */ /* 0x004fc40000000000 */
[----:B------:R-:W2:Y:S01]  /*9380*/  LDL.LU R121, [R1+0x4f0] ;  /* 0x0004f00001797983 */ /* 0x000ea20000300800 */
[----:B---3--:R-:W-:-:S03]  /*9390*/  FADD R124, R123, R124 ;  /* 0x0000007c7b7c7221 */ /* 0x008fc60000000000 */
[----:B------:R0:W-:Y:S01]  /*93a0*/  STL [R1+0x204], R122 ;  /* 0x0002047a01007387 */ /* 0x0001e20000100800 */
[----:B----4-:R-:W-:-:S01]  /*93b0*/  FADD R126, R125, R126 ;  /* 0x0000007e7d7e7221 */ /* 0x010fc20000000000 */
[----:B------:R-:W-:Y:S02]  /*93c0*/  FADD R128, R127, R128 ;  /* 0x000000807f807221 */ /* 0x000fe40000000000 */
[----:B0-----:R-:W3:Y:S04]  /*93d0*/  LDL.LU R122, [R1+0x4ec] ;  /* 0x0004ec00017a7983 */ /* 0x001ee80000300800 */
[----:B------:R-:W4:Y:S04]  /*93e0*/  LDL.LU R123, [R1+0x4e8] ;  /* 0x0004e800017b7983 */ /* 0x000f280000300800 */
[----:B------:R0:W-:Y:S01]  /*93f0*/  STL [R1+0x208], R124 ;  /* 0x0002087c01007387 */ /* 0x0001e20000100800 */
[----:B------:R-:W-:-:S01]  /*9400*/  FADD R150, R129, R150 ;  /* 0x0000009681967221 */ /* 0x000fc20000000000 */
[----:B------:R-:W-:Y:S01]  /*9410*/  FADD R146, R148, R146 ;  /* 0x0000009294927221 */ /* 0x000fe20000000000 */
[----:B------:R-:W-:-:S01]  /*9420*/  FADD R143, R144, R143 ;  /* 0x0000008f908f7221 */ /* 0x000fc20000000000 */
[----:B------:R-:W-:Y:S01]  /*9430*/  FADD R141, R142, R141 ;  /* 0x0000008d8e8d7221 */ /* 0x000fe20000000000 */
[----:B0-----:R-:W4:Y:S04]  /*9440*/  LDL.LU R124, [R1+0x4e4] ;  /* 0x0004e400017c7983 */ /* 0x001f280000300800 */
[----:B------:R-:W4:Y:S04]  /*9450*/  LDL.LU R125, [R1+0x4e0] ;  /* 0x0004e000017d7983 */ /* 0x000f280000300800 */
[----:B------:R0:W-:Y:S01]  /*9460*/  STL [R1+0x20c], R126 ;  /* 0x00020c7e01007387 */ /* 0x0001e20000100800 */
[----:B------:R-:W-:-:S01]  /*9470*/  FADD R2, R140, R2 ;  /* 0x000000028c027221 */ /* 0x000fc20000000000 */
[----:B------:R-:W-:-:S02]  /*9480*/  FADD R0, R139, R0 ;  /* 0x000000008b007221 */ /* 0x000fc40000000000 */
[----:B0-----:R-:W4:Y:S04]  /*9490*/  LDL.LU R126, [R1+0x4dc] ;  /* 0x0004dc00017e7983 */ /* 0x001f280000300800 */
[----:B------:R-:W4:Y:S04]  /*94a0*/  LDL.LU R127, [R1+0x4d8] ;  /* 0x0004d800017f7983 */ /* 0x000f280000300800 */
[----:B------:R0:W-:Y:S04]  /*94b0*/  STL [R1+0x210], R128 ;  /* 0x0002108001007387 */ /* 0x0001e80000100800 */
[----:B0-----:R-:W4:Y:S04]  /*94c0*/  LDL.LU R128, [R1+0x4d4] ;  /* 0x0004d40001807983 */ /* 0x001f280000300800 */
[----:B------:R-:W4:Y:S04]  /*94d0*/  LDL.LU R129, [R1+0x4d0] ;  /* 0x0004d00001817983 */ /* 0x000f280000300800 */
[----:B------:R-:W-:Y:S04]  /*94e0*/  STL [R1+0x214], R150 ;  /* 0x0002149601007387 */ /* 0x000fe80000100800 */
[----:B------:R-:W-:Y:S04]  /*94f0*/  STL [R1+0x218], R146 ;  /* 0x0002189201007387 */ /* 0x000fe80000100800 */
[----:B------:R-:W-:Y:S04]  /*9500*/  STL [R1+0x21c], R143 ;  /* 0x00021c8f01007387 */ /* 0x000fe80000100800 */
[----:B------:R-:W-:Y:S04]  /*9510*/  STL [R1+0x220], R141 ;  /* 0x0002208d01007387 */ /* 0x000fe80000100800 */
[----:B------:R-:W-:Y:S04]  /*9520*/  STL [R1+0x224], R2 ;  /* 0x0002240201007387 */ /* 0x000fe80000100800 */
[----:B------:R-:W-:Y:S04]  /*9530*/  STL [R1+0x228], R0 ;  /* 0x0002280001007387 */ /* 0x000fe80000100800 */
[----:B------:R-:W2:Y:S04]  /*9540*/  LDL.LU R131, [R1+0x238] ;  /* 0x0002380001837983 */ /* 0x000ea80000300800 */
[----:B------:R-:W-:Y:S04]  /*9550*/  STL [R1+0x22c], R137 ;  /* 0x00022c8901007387 */ /* 0x000fe80000100800 */
[----:B------:R0:W-:Y:S04]  /*9560*/  STL [R1+0x230], R133 ;  /* 0x0002308501007387 */ /* 0x0001e80000100800 */
[----:B0-----:R-:W3:Y:S04]  /*9570*/  LDL.LU R133, [R1+0x23c] ;  /* 0x00023c0001857983 */ /* 0x001ee80000300800 */
[----:B------:R-:W4:Y:S04]  /*9580*/  LDL.LU R135, [R1+0x240] ;  /* 0x0002400001877983 */ /* 0x000f280000300800 */
[----:B------:R0:W-:Y:S04]  /*9590*/  STL [R1+0x234], R3 ;  /* 0x0002340301007387 */ /* 0x0001e80000100800 */
        /* <DEDUP_REMOVED lines=11> */
[----:B0-----:R-:W4:Y:S04]  /*9650*/  LDL.LU R3, [R1+0x270] ;  /* 0x0002700001037983 */ /* 0x001f280000300800 */
[----:B------:R-:W4:Y:S04]  /*9660*/  LDL.LU R2, [R1+0x274] ;  /* 0x0002740001027983 */ /* 0x000f280000300800 */
[----:B------:R-:W4:Y:S01]  /*9670*/  LDL.LU R0, [R1+0x278] ;  /* 0x0002780001007983 */ /* 0x000f220000300800 */
[----:B--2---:R-:W-:-:S03]  /*9680*/  FADD R131, R130, R131 ;  /* 0x0000008382837221 */ /* 0x004fc60000000000 */
[----:B------:R-:W2:Y:S04]  /*9690*/  LDL.LU R130, [R1+0x4cc] ;  /* 0x0004cc0001827983 */ /* 0x000ea80000300800 */
[----:B------:R0:W-:Y:S04]  /*96a0*/  STL [R1+0x238], R131 ;  /* 0x0002388301007387 */ /* 0x0001e80000100800 */
[----:B0-----:R-:W2:Y:S01]  /*96b0*/  LDL.LU R131, [R1+0x4c8] ;  /* 0x0004c80001837983 */ /* 0x001ea20000300800 */
[----:B---3--:R-:W-:-:S03]  /*96c0*/  FADD R133, R132, R133 ;  /* 0x0000008584857221 */ /* 0x008fc60000000000 */
[----:B------:R-:W3:Y:S01]  /*96d0*/  LDL.LU R132, [R1+0x4c4] ;  /* 0x0004c40001847983 */ /* 0x000ee20000300800 */
[----:B----4-:R-:W-:-:S03]  /*96e0*/  FADD R135, R134, R135 ;  /* 0x0000008786877221 */ /* 0x010fc60000000000 */
[----:B------:R0:W-:Y:S01]  /*96f0*/  STL [R1+0x23c], R133 ;  /* 0x00023c8501007387 */ /* 0x0001e20000100800 */
[----:B------:R-:W-:-:S03]  /*9700*/  FADD R137, R136, R137 ;  /* 0x0000008988897221 */ /* 0x000fc60000000000 */
[----:B0-----:R-:W4:Y:S01]  /*9710*/  LDL.LU R133, [R1+0x4c0] ;  /* 0x0004c00001857983 */ /* 0x001f220000300800 */
[----:B------:R-:W-:-:S03]  /*9720*/  FADD R150, R151, R150 ;  /* 0x0000009697967221 */ /* 0x000fc60000000000 */
[----:B------:R-:W4:Y:S01]  /*9730*/  LDL.LU R134, [R1+0x4bc] ;  /* 0x0004bc0001867983 */ /* 0x000f220000300800 */
[----:B------:R-:W-:-:S03]  /*9740*/  FADD R148, R149, R148 ;  /* 0x0000009495947221 */ /* 0x000fc60000000000 */
[----:B------:R0:W-:Y:S01]  /*9750*/  STL [R1+0x240], R135 ;  /* 0x0002408701007387 */ /* 0x0001e20000100800 */
[----:B------:R-:W-:-:S01]  /*9760*/  FADD R146, R147, R146 ;  /* 0x0000009293927221 */ /* 0x000fc20000000000 */
[----:B------:R-:W-:Y:S02]  /*9770*/  FADD R144, R145, R144 ;  /* 0x0000009091907221 */ /* 0x000fe40000000000 */
[----:B0-----:R-:W4:Y:S01]  /*9780*/  LDL.LU R135, [R1+0x4b8] ;  /* 0x0004b80001877983 */ /* 0x001f220000300800 */
[----:B------:R-:W-:-:S03]  /*9790*/  FADD R143, R24, R143 ;  /* 0x0000008f188f7221 */ /* 0x000fc60000000000 */
[----:B------:R-:W4:Y:S01]  /*97a0*/  LDL.LU R136, [R1+0x4b4] ;  /* 0x0004b40001887983 */ /* 0x000f220000300800 */
[----:B------:R-:W-:-:S03]  /*97b0*/  FADD R142, R25, R142 ;  /* 0x0000008e198e7221 */ /* 0x000fc60000000000 */
[----:B------:R0:W-:Y:S01]  /*97c0*/  STL [R1+0x244], R137 ;  /* 0x0002448901007387 */ /* 0x0001e20000100800 */
[----:B------:R-:W-:-:S01]  /*97d0*/  FADD R141, R26, R141 ;  /* 0x0000008d1a8d7221 */ /* 0x000fc20000000000 */
[----:B------:R-:W-:Y:S01]  /*97e0*/  FADD R140, R27, R140 ;  /* 0x0000008c1b8c7221 */ /* 0x000fe20000000000 */
[----:B------:R-:W-:-:S01]  /*97f0*/  FADD R139, R28, R139 ;  /* 0x0000008b1c8b7221 */ /* 0x000fc20000000000 */
[----:B0-----:R-:W4:Y:S04]  /*9800*/  LDL.LU R137, [R1+0x4b0] ;  /* 0x0004b00001897983 */ /* 0x001f280000300800 */
[----:B------:R0:W-:Y:S01]  /*9810*/  STL [R1+0x248], R150 ;  /* 0x0002489601007387 */ /* 0x0001e20000100800 */
[----:B------:R-:W-:-:S03]  /*9820*/  FADD R138, R29, R138 ;  /* 0x0000008a1d8a7221 */ /* 0x000fc60000000000 */
[----:B------:R1:W-:Y:S04]  /*9830*/  STL [R1+0x24c], R148 ;  /* 0x00024c9401007387 */ /* 0x0003e80000100800 */
        /* <DEDUP_REMOVED lines=9> */
[----:B------:R1:W-:Y:S04]  /*98d0*/  STL [R1+0x268], R139 ;  /* 0x0002688b01007387 */ /* 0x0003e80000100800 */
[----:B------:R1:W-:Y:S04]  /*98e0*/  STL [R1+0x26c], R138 ;  /* 0x00026c8a01007387 */ /* 0x0003e80000100800 */
[----:B------:R-:W2:Y:S04]  /*98f0*/  LDL.LU R151, [R1+0x27c] ;  /* 0x00027c0001977983 */ /* 0x000ea80000300800 */
[----:B------:R1:W-:Y:S04]  /*9900*/  STL [R1+0x270], R3 ;  /* 0x0002700301007387 */ /* 0x0003e80000100800 */
[----:B0-----:R-:W3:Y:S04]  /*9910*/  LDL.LU R150, [R1+0x280] ;  /* 0x0002800001967983 */ /* 0x001ee80000300800 */
[----:B------:R0:W-:Y:S04]  /*9920*/  STL [R1+0x274], R2 ;  /* 0x0002740201007387 */ /* 0x0001e80000100800 */
[----:B------:R-:W4:Y:S04]  /*9930*/  LDL.LU R149, [R1+0x284] ;  /* 0x0002840001957983 */ /* 0x000f280000300800 */
[----:B------:R0:W-:Y:S04]  /*9940*/  STL [R1+0x278], R0 ;  /* 0x0002780001007387 */ /* 0x0001e80000100800 */
[----:B-1----:R-:W4:Y:S04]  /*9950*/  LDL.LU R148, [R1+0x288] ;  /* 0x0002880001947983 */ /* 0x002f280000300800 */
        /* <DEDUP_REMOVED lines=12> */
[----:B------:R-:W4:Y:S01]  /*9a20*/  LDL.LU R0, [R1+0x2bc] ;  /* 0x0002bc0001007983 */ /* 0x000f220000300800 */
[----:B--2---:R-:W-:-:S01]  /*9a30*/  FADD R151, R33, R151 ;  /* 0x0000009721977221 */ /* 0x004fc20000000000 */
[----:B---3--:R-:W-:-:S04]  /*9a40*/  FADD R150, R34, R150 ;  /* 0x0000009622967221 */ /* 0x008fc80000000000 */
[----:B------:R0:W-:Y:S01]  /*9a50*/  STL [R1+0x27c], R151 ;  /* 0x00027c9701007387 */ /* 0x0001e20000100800 */
[----:B----4-:R-:W-:-:S03]  /*9a60*/  FADD R149, R35, R149 ;  /* 0x0000009523957221 */ /* 0x010fc60000000000 */
[----:B------:R1:W-:Y:S01]  /*9a70*/  STL [R1+0x280], R150 ;  /* 0x0002809601007387 */ /* 0x0003e20000100800 */
[----:B------:R-:W-:-:S03]  /*9a80*/  FADD R148, R36, R148 ;  /* 0x0000009424947221 */ /* 0x000fc60000000000 */
        /* <DEDUP_REMOVED lines=24> */
[----:B0-----:R-:W4:Y:S01]  /*9c10*/  LDL.LU R151, [R1+0x2c0] ;  /* 0x0002c00001977983 */ /* 0x001f220000300800 */
[----:B------:R-:W-:-:S03]  /*9c20*/  FADD R0, R49, R0 ;  /* 0x0000000031007221 */ /* 0x000fc60000000000 */
[----:B------:R0:W-:Y:S04]  /*9c30*/  STL [R1+0x2b4], R3 ;  /* 0x0002b40301007387 */ /* 0x0001e80000100800 */
[----:B-1----:R-:W4:Y:S04]  /*9c40*/  LDL.LU R150, [R1+0x2c4] ;  /* 0x0002c40001967983 */ /* 0x002f280000300800 */
[----:B------:R1:W-:Y:S04]  /*9c50*/  STL [R1+0x2b8], R2 ;  /* 0x0002b80201007387 */ /* 0x0003e80000100800 */
[----:B--2---:R-:W2:Y:S04]  /*9c60*/  LDL.LU R149, [R1+0x2c8] ;  /* 0x0002c80001957983 */ /* 0x004ea80000300800 */
[----:B------:R1:W-:Y:S04]  /*9c70*/  STL [R1+0x2bc], R0 ;  /* 0x0002bc0001007387 */ /* 0x0003e80000100800 */
[----:B---3--:R-:W3:Y:S04]  /*9c80*/  LDL.LU R148, [R1+0x2cc] ;  /* 0x0002cc0001947983 */ /* 0x008ee80000300800 */
[----:B----4-:R-:W4:Y:S04]  /*9c90*/  LDL.LU R147, [R1+0x2d0] ;  /* 0x0002d00001937983 */ /* 0x010f280000300800 */
        /* <DEDUP_REMOVED lines=10> */
[----:B-1----:R-:W4:Y:S04]  /*9d40*/  LDL.LU R2, [R1+0x2fc] ;  /* 0x0002fc0001027983 */ /* 0x002f280000300800 */
[----:B------:R-:W4:Y:S01]  /*9d50*/  LDL.LU R0, [R1+0x300] ;  /* 0x0003000001007983 */ /* 0x000f220000300800 */
[----:B------:R-:W-:-:S01]  /*9d60*/  FADD R151, R50, R151 ;  /* 0x0000009732977221 */ /* 0x000fc20000000000 */
[----:B------:R-:W-:-:S04]  /*9d70*/  FADD R150, R51, R150 ;  /* 0x0000009633967221 */ /* 0x000fc80000000000 */
[----:B------:R0:W-:Y:S01]  /*9d80*/  STL [R1+0x2c0], R151 ;  /* 0x0002c09701007387 */ /* 0x0001e20000100800 */
[----:B--2---:R-:W-:-:S03]  /*9d90*/  FADD R149, R52, R149 ;  /* 0x0000009534957221 */ /* 0x004fc60000000000 */
[----:B------:R1:W-:Y:S01]  /*9da0*/  STL [R1+0x2c4], R150 ;  /* 0x0002c49601007387 */ /* 0x0003e20000100800 */
[----:B---3--:R-:W-:-:S03]  /*9db0*/  FADD R148, R53, R148 ;  /* 0x0000009435947221 */ /* 0x008fc60000000000 */
        /* <DEDUP_REMOVED lines=200> */
[----:B------:R-:W-:Y:S01]  /*aa40*/  STL [R1+0x3d0], R151 ;  /* 0x0003d09701007387 */ /* 0x000fe20000100800 */
[----:B--2---:R-:W-:-:S03]  /*aa50*/  FADD R149, R120, R149 ;  /* 0x0000009578957221 */ /* 0x004fc60000000000 */
[----:B------:R-:W-:Y:S01]  /*aa60*/  STL [R1+0x3d4], R150 ;  /* 0x0003d49601007387 */ /* 0x000fe20000100800 */
[----:B---3--:R-:W-:-:S03]  /*aa70*/  FADD R148, R121, R148 ;  /* 0x0000009479947221 */ /* 0x008fc60000000000 */
[----:B------:R-:W-:Y:S01]  /*aa80*/  STL [R1+0x3d8], R149 ;  /* 0x0003d89501007387 */ /* 0x000fe20000100800 */
[----:B----4-:R-:W-:-:S03]  /*aa90*/  FADD R147, R122, R147 ;  /* 0x000000937a937221 */ /* 0x010fc60000000000 */
[----:B------:R-:W-:Y:S01]  /*aaa0*/  STL [R1+0x3dc], R148 ;  /* 0x0003dc9401007387 */ /* 0x000fe20000100800 */
[----:B------:R-:W-:-:S03]  /*aab0*/  FADD R146, R123, R146 ;  /* 0x000000927b927221 */ /* 0x000fc60000000000 */
        /* <DEDUP_REMOVED lines=18> */
[----:B------:R0:W-:Y:S04]  /*abe0*/  STL [R1+0x404], R138 ;  /* 0x0004048a01007387 */ /* 0x0001e80000100800 */
[----:B0-----:R-:W2:Y:S04]  /*abf0*/  LDL.LU R138, [R1+0x414] ;  /* 0x00041400018a7983 */ /* 0x001ea80000300800 */
[----:B------:R-:W-:Y:S04]  /*ac00*/  STL [R1+0x408], R3 ;  /* 0x0004080301007387 */ /* 0x000fe80000100800 */
[----:B------:R-:W3:Y:S01]  /*ac10*/  LDL.LU R139, [R1+0x418] ;  /* 0x00041800018b7983 */ /* 0x000ee20000300800 */
[----:B------:R-:W-:-:S01]  /*ac20*/  FADD R2, R133, R2 ;  /* 0x0000000285027221 */ /* 0x000fc20000000000 */
[----:B------:R-:W-:-:S04]  /*ac30*/  FADD R0, R134, R0 ;  /* 0x0000000086007221 */ /* 0x000fc80000000000 */
[----:B------:R0:W-:Y:S04]  /*ac40*/  STL [R1+0x40c], R2 ;  /* 0x00040c0201007387 */ /* 0x0001e80000100800 */
        /* <DEDUP_REMOVED lines=16> */
[----:B--2---:R-:W-:-:S05]  /*ad50*/  FADD R138, R135, R138 ;  /* 0x0000008a878a7221 */ /* 0x004fca0000000000 */
[----:B------:R0:W-:Y:S01]  /*ad60*/  STL [R1+0x414], R138 ;  /* 0x0004148a01007387 */ /* 0x0001e20000100800 */
[----:B---3--:R-:W-:-:S03]  /*ad70*/  FADD R139, R136, R139 ;  /* 0x0000008b888b7221 */ /* 0x008fc60000000000 */
[----:B0-----:R-:W2:Y:S04]  /*ad80*/  LDL.LU R138, [R1+0x4ac] ;  /* 0x0004ac00018a7983 */ /* 0x001ea80000300800 */
[----:B------:R0:W-:Y:S04]  /*ad90*/  STL [R1+0x418], R139 ;  /* 0x0004188b01007387 */ /* 0x0001e80000100800 */
[----:B0-----:R-:W3:Y:S01]  /*ada0*/  LDL.LU R139, [R1+0x4a8] ;  /* 0x0004a800018b7983 */ /* 0x001ee20000300800 */
[----:B----4-:R-:W-:-:S05]  /*adb0*/  FADD R140, R137, R140 ;  /* 0x0000008c898c7221 */ /* 0x010fca0000000000 */
[----:B------:R0:W-:Y:S04]  /*adc0*/  STL [R1+0x41c], R140 ;  /* 0x00041c8c01007387 */ /* 0x0001e80000100800 */
[----:B0-----:R-:W4:Y:S01]  /*add0*/  LDL.LU R140, [R1+0x4a4] ;  /* 0x0004a400018c7983 */ /* 0x001f220000300800 */
        /* <DEDUP_REMOVED lines=35> */
[----:B0-----:R0:W5:Y:S01]  /*b010*/  LDL.LU R2, [R1+0x474] ;  /* 0x0004740001027983 */ /* 0x0011620000300800 */
[----:B------:R-:W-:Y:S01]  /*b020*/  UMOV UR6, URZ ;  /* 0x0000003f00067c82 */ /* 0x000fe20008000000 */
[----:B--2---:R-:W-:-:S05]  /*b030*/  FADD R0, R150, R0 ;  /* 0x0000000096007221 */ /* 0x004fca0000000000 */
[----:B------:R1:W-:Y:S01]  /*b040*/  STL [R1+0x450], R0 ;  /* 0x0004500001007387 */ /* 0x0003e20000100800 */
[----:B---3--:R-:W-:-:S03]  /*b050*/  FADD R3, R3, R151 ;  /* 0x0000009703037221 */ /* 0x008fc60000000000 */
[----:B-1----:R0:W5:Y:S04]  /*b060*/  LDL.LU R0, [R1+0x470] ;  /* 0x0004700001007983 */ /* 0x0021680000300800 */
[----:B------:R0:W-:Y:S02]  /*b070*/  STL [R1+0x454], R3 ;  /* 0x0004540301007387 */ /* 0x0001e40000100800 */
.L_x_25:
[----:B------:R-:W-:Y:S05]  /*b080*/  @!P1 BRA `(.L_x_26) ;  /* 0x0000000000049947 */ /* 0x000fea0003800000 */
[----:B------:R-:W-:Y:S01]  /*b090*/  BPT.TRAP 0x1 ;  /* 0x000000040000795c */ /* 0x000fe20000300000 */
.L_x_26:
[----:B------:R-:W-:Y:S02]  /*b0a0*/  UISETP.GT.U32.AND UP0, UPT, UR13, 0x1, UPT ;  /* 0x000000010d00788c */ /* 0x000fe4000bf04070 */
[----:B------:R-:W-:-:S04]  /*b0b0*/  ULEA UR8, UR25, UR11, 0x3 ;  /* 0x0000000b19087291 */ /* 0x000fc8000f8e183f */
[----:B------:R-:W-:Y:S01]  /*b0c0*/  UIADD3 UR8, UR8, 0x70, URZ ;  /* 0x0000007008087890 */ /* 0x000fe2000fffe03f */
[----:B------:R-:W-:-:S03]  /*b0d0*/  PLOP3.LUT P0, PT, PT, PT, UP0, 0x80, 0x0 ;  /* 0x000000000000781c */ /* 0x000fc60003f0f008 */
[----:B------:R-:W-:-:S09]  /*b0e0*/  UPRMT UR8, URZ, 0x654, UR8 ;  /* 0x000006543f087896 */ /* 0x000fd20008000008 */
[----:B------:R-:W-:Y:S01]  /*b0f0*/  SYNCS.ARRIVE.TRANS64.RED.A1T0 RZ, [UR8], RZ ;  /* 0x000000ffffff79a7 */ /* 0x000fe20008100408 */
[----:B------:R-:W-:Y:S05]  /*b100*/  @P0 BRA `(.L_x_27) ;  /* 0x0000000000040947 */ /* 0x000fea0003800000 */
[----:B------:R-:W-:Y:S01]  /*b110*/  BPT.TRAP 0x1 ;  /* 0x000000040000795c */ /* 0x000fe20000300000 */
.L_x_27:
[----:B------:R-:W-:Y:S01]  /*b120*/  UIADD3 UR14, UR14, 0x1, URZ ;  /* 0x000000010e0e7890 */ /* 0x000fe2000fffe03f */
[C---:B-----5:R-:W-:Y:S01]  /*b130*/  ISETP.GT.AND P0, PT, R2.reuse, 0x1, PT ;  /* 0x000000010200780c */ /* 0x060fe20003f04270 */
[----:B------:R-:W-:Y:S01]  /*b140*/  UIADD3 UR25, UR25, 0x1, URZ ;  /* 0x0000000119197890 */ /* 0x000fe2000fffe03f */
[----:B------:R-:W-:Y:S01]  /*b150*/  VIADD R2, R2, 0xffffffff ;  /* 0xffffffff02027836 */ /* 0x000fe20000000000 */
[----:B------:R-:W-:Y:S02]  /*b160*/  UISETP.NE.AND UP0, UPT, UR14, 0xe, UPT ;  /* 0x0000000e0e00788c */ /* 0x000fe4000bf05270 */
[----:B------:R-:W-:Y:S02]  /*b170*/  UISETP.NE.AND UP1, UPT, UR25, 0xe, UPT ;  /* 0x0000000e1900788c */ /* 0x000fe4000bf25270 */
[----:B------:R-:W-:Y:S02]  /*b180*/  USEL UR8, URZ, 0x1, UP0 ;  /* 0x000000013f087887 */ /* 0x000fe40008000000 */
[----:B------:R-:W-:-:S02]  /*b190*/  USEL UR14, UR14, URZ, UP0 ;  /* 0x0000003f0e0e7287 */ /* 0x000fc40008000000 */
[----:B------:R-:W-:Y:S02]  /*b1a0*/  USEL UR25, UR25, URZ, UP1 ;  /* 0x0000003f19197287 */ /* 0x000fe40008800000 */
[----:B------:R-:W-:Y:S01]  /*b1b0*/  LOP3.LUT R0, R0, UR8, RZ, 0x3c, !PT ;  /* 0x0000000800007c12 */ /* 0x000fe2000f8e3cff */
[----:B------:R-:W-:Y:S01]  /*b1c0*/  UMOV UR8, 0x1 ;  /* 0x0000000100087882 */ /* 0x000fe20000000000 */
[----:B------:R-:W-:Y:S08]  /*b1d0*/  @P0 BRA `(.L_x_28) ;  /* 0xffffffb000780947 */ /* 0x000ff0000383ffff */
.L_x_20:
[----:B------:R-:W-:-:S04]  /*b1e0*/  UISETP.NE.AND UP0, UPT, UR6, URZ, UPT ;  /* 0x0000003f0600728c */ /* 0x000fc8000bf05270 */
[----:B------:R-:W-:-:S06]  /*b1f0*/  USEL UR6, URZ, 0x1, !UP0 ;  /* 0x000000013f067887 */ /* 0x000fcc000c000000 */
[----:B------:R-:W-:-:S13]  /*b200*/  ISETP.NE.AND P0, PT, RZ, UR6, PT ;  /* 0x00000006ff007c0c */ /* 0x000fda000bf05270 */
[----:B------:R-:W-:Y:S05]  /*b210*/  @!P0 BRA `(.L_x_29) ;  /* 0x0000003800188947 */ /* 0x000fea0003800000 */
[----:B------:R4:W-:Y:S04]  /*b220*/  STL [R1+0x620], R43 ;  /* 0x0006202b01007387 */ /* 0x0009e80000100800 */
[----:B----4-:R-:W4:Y:S04]  /*b230*/  LDL.LU R43, [R1] ;  /* 0x00000000012b7983 */ /* 0x010f280000300800 */
[----:B------:R5:W-:Y:S04]  /*b240*/  STL [R1+0x61c], R44 ;  /* 0x00061c2c01007387 */ /* 0x000be80000100800 */
[----:B-----5:R-:W5:Y:S04]  /*b250*/  LDL.LU R44, [R1+0x4] ;  /* 0x00000400012c7983 */ /* 0x020f680000300800 */
[----:B------:R0:W-:Y:S04]  /*b260*/  STL [R1+0x618], R45 ;  /* 0x0006182d01007387 */ /* 0x0001e80000100800 */
[----:B0-----:R-:W2:Y:S04]  /*b270*/  LDL.LU R45, [R1+0x8] ;  /* 0x00000800012d7983 */ /* 0x001ea80000300800 */
[----:B------:R0:W-:Y:S04]  /*b280*/  STL [R1+0x614], R46 ;  /* 0x0006142e01007387 */ /* 0x0001e80000100800 */
[----:B0-----:R-:W3:Y:S04]  /*b290*/  LDL.LU R46, [R1+0xc] ;  /* 0x00000c00012e7983 */ /* 0x001ee80000300800 */
        /* <DEDUP_REMOVED lines=140> */
[----:B------:R-:W3:Y:S04]  /*bb60*/  LDL.LU R0, [R1+0x204] ;  /* 0x0002040001007983 */ /* 0x000ee80000300800 */
[----:B------:R-:W3:Y:S04]  /*bb70*/  LDL.LU R2, [R1+0x1b0] ;  /* 0x0001b00001027983 */ /* 0x000ee80000300800 */
[----:B------:R-:W3:Y:S04]  /*bb80*/  LDL.LU R3, [R1+0x208] ;  /* 0x0002080001037983 */ /* 0x000ee80000300800 */
        /* <DEDUP_REMOVED lines=65> */
[----:B0-----:R-:W3:Y:S01]  /*bfa0*/  LDL.LU R149, [R1+0x130] ;  /* 0x0001300001957983 */ /* 0x001ee20000300800 */
[----:B----4-:R-:W-:-:S03]  /*bfb0*/  FADD R4, R43, R4 ;  /* 0x000000042b047221 */ /* 0x010fc60000000000 */
[----:B------:R0:W-:Y:S01]  /*bfc0*/  STL [R1+0x474], R150 ;  /* 0x0004749601007387 */ /* 0x0001e20000100800 */
[----:B-----5:R-:W-:Y:S01]  /*bfd0*/  FADD R5, R44, R5 ;  /* 0x000000052c057221 */ /* 0x020fe20000000000 */
[----:B--2---:R-:W-:Y:S01]  /*bfe0*/  FADD R6, R45, R6 ;  /* 0x000000062d067221 */ /* 0x004fe20000000000 */
[----:B---3--:R-:W-:Y:S01]  /*bff0*/  FADD R7, R46, R7 ;  /* 0x000000072e077221 */ /* 0x008fe20000000000 */
[----:B------:R-:W-:Y:S01]  /*c000*/  FADD R8, R47, R8 ;  /* 0x000000082f087221 */ /* 0x000fe20000000000 */
[----:B0-----:R-:W2:Y:S04]  /*c010*/  LDL.LU R150, [R1+0x12c] ;  /* 0x00012c0001967983 */ /* 0x001ea80000300800 */
[----:B------:R0:W-:Y:S01]  /*c020*/  STL [R1+0x470], R151 ;  /* 0x0004709701007387 */ /* 0x0001e20000100800 */
[----:B------:R-:W-:Y:S01]  /*c030*/  FADD R9, R48, R9 ;  /* 0x0000000930097221 */ /* 0x000fe20000000000 */
[----:B------:R-:W-:Y:S01]  /*c040*/  FADD R10, R49, R10 ;  /* 0x0000000a310a7221 */ /* 0x000fe20000000000 */
[----:B------:R-:W-:Y:S01]  /*c050*/  FADD R11, R50, R11 ;  /* 0x0000000b320b7221 */ /* 0x000fe20000000000 */
[----:B0-----:R-:W3:Y:S04]  /*c060*/  LDL.LU R151, [R1+0x128] ;  /* 0x0001280001977983 */ /* 0x001ee80000300800 */
[----:B------:R-:W4:Y:S04]  /*c070*/  LDL.LU R43, [R1+0x620] ;  /* 0x00062000012b7983 */ /* 0x000f280000300800 */
[----:B------:R-:W5:Y:S04]  /*c080*/  LDL.LU R44, [R1+0x61c] ;  /* 0x00061c00012c7983 */ /* 0x000f680000300800 */
[----:B------:R-:W4:Y:S04]  /*c090*/  LDL.LU R45, [R1+0x618] ;  /* 0x00061800012d7983 */ /* 0x000f280000300800 */
[----:B------:R-:W5:Y:S01]  /*c0a0*/  LDL.LU R46, [R1+0x614] ;  /* 0x00061400012e7983 */ /* 0x000f620000300800 */
[----:B------:R-:W-:-:S03]  /*c0b0*/  FADD R12, R51, R12 ;  /* 0x0000000c330c7221 */ /* 0x000fc60000000000 */
[----:B------:R-:W4:Y:S01]  /*c0c0*/  LDL.LU R47, [R1+0x610] ;  /* 0x00061000012f7983 */ /* 0x000f220000300800 */
[----:B------:R-:W-:-:S03]  /*c0d0*/  FADD R13, R52, R13 ;  /* 0x0000000d340d7221 */ /* 0x000fc60000000000 */
        /* <DEDUP_REMOVED lines=134> */
[----:B------:R-:W4:Y:S04]  /*c940*/  LDL.LU R115, [R1+0x500] ;  /* 0x0005000001737983 */ /* 0x000f280000300800 */
[----:B------:R-:W4:Y:S01]  /*c950*/  LDL.LU R116, [R1+0x4fc] ;  /* 0x0004fc0001747983 */ /* 0x000f220000300800 */
[----:B------:R-:W-:Y:S01]  /*c960*/  FADD R3, R2, R3 ;  /* 0x0000000302037221 */ /* 0x000fe20000000000 */
[----:B------:R-:W-:Y:S01]  /*c970*/  FADD R237, R120, R237 ;  /* 0x000000ed78ed7221 */ /* 0x000fe20000000000 */
[----:B------:R-:W-:Y:S01]  /*c980*/  FADD R236, R121, R236 ;  /* 0x000000ec79ec7221 */ /* 0x000fe20000000000 */
[----:B------:R-:W5:Y:S01]  /*c990*/  LDL.LU R117, [R1+0x1b4] ;  /* 0x0001b40001757983 */ /* 0x000f620000300800 */
[----:B------:R-:W-:Y:S01]  /*c9a0*/  FADD R235, R122, R235 ;  /* 0x000000eb7aeb7221 */ /* 0x000fe20000000000 */
[----:B------:R-:W-:Y:S01]  /*c9b0*/  FADD R234, R123, R234 ;  /* 0x000000ea7bea7221 */ /* 0x000fe20000000000 */
[----:B------:R-:W-:Y:S01]  /*c9c0*/  FADD R233, R124, R233 ;  /* 0x000000e97ce97221 */ /* 0x000fe20000000000 */
[----:B------:R0:W-:Y:S01]  /*c9d0*/  STL [R1+0x200], R118 ;  /* 0x0002007601007387 */ /* 0x0001e20000100800 */
        /* <DEDUP_REMOVED lines=11> */
[----:B0-----:R-:W4:Y:S01]  /*ca90*/  LDL.LU R118, [R1+0x1b8] ;  /* 0x0001b80001767983 */ /* 0x001f220000300800 */
[----:B------:R-:W-:Y:S01]  /*caa0*/  FADD R217, R140, R217 ;  /* 0x000000d98cd97221 */ /* 0x000fe20000000000 */
[----:B------:R-:W-:Y:S01]  /*cab0*/  FADD R223, R134, R223 ;  /* 0x000000df86df7221 */ /* 0x000fe20000000000 */
[----:B------:R-:W-:Y:S01]  /*cac0*/  FADD R216, R141, R216 ;  /* 0x000000d88dd87221 */ /* 0x000fe20000000000 */
[----:B------:R0:W-:Y:S01]  /*cad0*/  STL [R1+0x208], R3 ;  /* 0x0002080301007387 */ /* 0x0001e20000100800 */
[----:B------:R-:W-:Y:S01]  /*cae0*/  FADD R222, R135, R222 ;  /* 0x000000de87de7221 */ /* 0x000fe20000000000 */
[----:B------:R-:W-:Y:S01]  /*caf0*/  FADD R215, R142, R215 ;  /* 0x000000d78ed77221 */ /* 0x000fe20000000000 */
[----:B------:R-:W-:Y:S01]  /*cb00*/  FADD R221, R136, R221 ;  /* 0x000000dd88dd7221 */ /* 0x000fe20000000000 */
[----:B-1----:R-:W4:Y:S01]  /*cb10*/  LDL.LU R0, [R1+0x210] ;  /* 0x0002100001007983 */ /* 0x002f220000300800 */
[----:B------:R-:W-:Y:S01]  /*cb20*/  FADD R214, R143, R214 ;  /* 0x000000d68fd67221 */ /* 0x000fe20000000000 */
[----:B------:R-:W-:Y:S01]  /*cb30*/  FADD R220, R137, R220 ;  /* 0x000000dc89dc7221 */ /* 0x000fe20000000000 */
[----:B------:R-:W-:Y:S01]  /*cb40*/  FADD R213, R144, R213 ;  /* 0x000000d590d57221 */ /* 0x000fe20000000000 */
[----:B------:R-:W4:Y:S01]  /*cb50*/  LDL.LU R119, [R1+0x1bc] ;  /* 0x0001bc0001777983 */ /* 0x000f220000300800 */
[----:B------:R-:W-:Y:S01]  /*cb60*/  FADD R219, R138, R219 ;  /* 0x000000db8adb7221 */ /* 0x000fe20000000000 */
[----:B------:R-:W-:Y:S01]  /*cb70*/  FADD R212, R145, R212 ;  /* 0x000000d491d47221 */ /* 0x000fe20000000000 */
[----:B------:R-:W-:Y:S01]  /*cb80*/  FADD R218, R139, R218 ;  /* 0x000000da8bda7221 */ /* 0x000fe20000000000 */
[----:B------:R-:W4:Y:S01]  /*cb90*/  LDL.LU R2, [R1+0x214] ;  /* 0x0002140001027983 */ /* 0x000f220000300800 */
[----:B------:R-:W-:Y:S01]  /*cba0*/  FADD R211, R146, R211 ;  /* 0x000000d392d37221 */ /* 0x000fe20000000000 */
[----:B---3--:R-:W-:Y:S01]  /*cbb0*/  FADD R206, R151, R206 ;  /* 0x000000ce97ce7221 */ /* 0x008fe20000000000 */
[----:B------:R-:W-:Y:S01]  /*cbc0*/  FADD R210, R147, R210 ;  /* 0x000000d293d27221 */ /* 0x000fe20000000000 */
[----:B------:R-:W3:Y:S01]  /*cbd0*/  LDL.LU R120, [R1+0x1c0] ;  /* 0x0001c00001787983 */ /* 0x000ee20000300800 */
[----:B--2---:R-:W-:Y:S01]  /*cbe0*/  FADD R207, R150, R207 ;  /* 0x000000cf96cf7221 */ /* 0x004fe20000000000 */
[----:B------:R-:W-:-:S02]  /*cbf0*/  FADD R209, R148, R209 ;  /* 0x000000d194d17221 */ /* 0x000fc40000000000 */
[----:B0-----:R-:W3:Y:S04]  /*cc00*/  LDL.LU R3, [R1+0x218] ;  /* 0x0002180001037983 */ /* 0x001ee80000300800 */
[----:B------:R-:W2:Y:S04]  /*cc10*/  LDL.LU R121, [R1+0x1c4] ;  /* 0x0001c40001797983 */ /* 0x000ea80000300800 */
        /* <DEDUP_REMOVED lines=28> */
[----:B------:R-:W2:Y:S01]  /*cde0*/  LDL.LU R148, [R1+0x254] ;  /* 0x0002540001947983 */ /* 0x000ea20000300800 */
[----:B-----5:R-:W-:-:S03]  /*cdf0*/  FADD R149, R117, R149 ;  /* 0x0000009575957221 */ /* 0x020fc60000000000 */
[----:B------:R-:W5:Y:S04]  /*ce00*/  LDL.LU R117, [R1+0x4f8] ;  /* 0x0004f80001757983 */ /* 0x000f680000300800 */
[----:B------:R0:W-:Y:S04]  /*ce10*/  STL [R1+0x20c], R149 ;  /* 0x00020c9501007387 */ /* 0x0001e80000100800 */
[----:B0-----:R-:W5:Y:S01]  /*ce20*/  LDL.LU R149, [R1+0x258] ;  /* 0x0002580001957983 */ /* 0x001f620000300800 */
[----:B----4-:R-:W-:-:S03]  /*ce30*/  FADD R0, R118, R0 ;  /* 0x0000000076007221 */ /* 0x010fc60000000000 */
[----:B------:R-:W4:Y:S01]  /*ce40*/  LDL.LU R118, [R1+0x4f4] ;  /* 0x0004f40001767983 */ /* 0x000f220000300800 */
[----:B------:R-:W-:-:S03]  /*ce50*/  FADD R2, R119, R2 ;  /* 0x0000000277027221 */ /* 0x000fc60000000000 */
[----:B------:R0:W-:Y:S01]  /*ce60*/  STL [R1+0x210], R0 ;  /* 0x0002100001007387 */ /* 0x0001e20000100800 */
[----:B---3--:R-:W-:-:S03]  /*ce70*/  FADD R3, R120, R3 ;  /* 0x0000000378037221 */ /* 0x008fc60000000000 */
[----:B0-----:R-:W3:Y:S04]  /*ce80*/  LDL.LU R0, [R1+0x25c] ;  /* 0x00025c0001007983 */ /* 0x001ee80000300800 */
[----:B------:R-:W4:Y:S01]  /*ce90*/  LDL.LU R119, [R1+0x4f0] ;  /* 0x0004f00001777983 */ /* 0x000f220000300800 */
[----:B--2---:R-:W-:-:S03]  /*cea0*/  FADD R122, R121, R122 ;  /* 0x0000007a797a7221 */ /* 0x004fc60000000000 */
[----:B------:R0:W-:Y:S01]  /*ceb0*/  STL [R1+0x214], R2 ;  /* 0x0002140201007387 */ /* 0x0001e20000100800 */
[----:B------:R-:W-:-:S03]  /*cec0*/  FADD R124, R123, R124 ;  /* 0x0000007c7b7c7221 */ /* 0x000fc60000000000 */
[----:B0-----:R-:W2:Y:S04]  /*ced0*/  LDL.LU R2, [R1+0x260] ;  /* 0x0002600001027983 */ /* 0x001ea80000300800 */
[----:B------:R-:W4:Y:S04]  /*cee0*/  LDL.LU R120, [R1+0x4ec] ;  /* 0x0004ec0001787983 */ /* 0x000f280000300800 */
[----:B------:R0:W-:Y:S01]  /*cef0*/  STL [R1+0x218], R3 ;  /* 0x0002180301007387 */ /* 0x0001e20000100800 */
[----:B------:R-:W-:Y:S01]  /*cf00*/  FADD R126, R125, R126 ;  /* 0x0000007e7d7e7221 */ /* 0x000fe20000000000 */
[----:B------:R-:W-:-:S02]  /*cf10*/  FADD R128, R127, R128 ;  /* 0x000000807f807221 */ /* 0x000fc40000000000 */
[----:B0-----:R-:W4:Y:S04]  /*cf20*/  LDL.LU R3, [R1+0x264] ;  /* 0x0002640001037983 */ /* 0x001f280000300800 */
[----:B------:R-:W4:Y:S04]  /*cf30*/  LDL.LU R121, [R1+0x4e8] ;  /* 0x0004e80001797983 */ /* 0x000f280000300800 */
[----:B------:R0:W-:Y:S01]  /*cf40*/  STL [R1+0x21c], R122 ;  /* 0x00021c7a01007387 */ /* 0x0001e20000100800 */
[----:B------:R-:W-:-:S03]  /*cf50*/  FADD R130, R129, R130 ;  /* 0x0000008281827221 */ /* 0x000fc60000000000 */
        /* <DEDUP_REMOVED lines=42> */
[----:B------:R0:W-:Y:S04]  /*d200*/  STL [R1+0x248], R145 ;  /* 0x0002489101007387 */ /* 0x0001e80000100800 */
[----:B0-----:R-:W4:Y:S04]  /*d210*/  LDL.LU R145, [R1+0x27c] ;  /* 0x00027c0001917983 */ /* 0x001f280000300800 */
[----:B------:R-:W4:Y:S04]  /*d220*/  LDL.LU R139, [R1+0x4a0] ;  /* 0x0004a000018b7983 */ /* 0x000f280000300800 */
[----:B------:R0:W-:Y:S04]  /*d230*/  STL [R1+0x24c], R146 ;  /* 0x00024c9201007387 */ /* 0x0001e80000100800 */
[----:B0-----:R-:W4:Y:S04]  /*d240*/  LDL.LU R146, [R1+0x280] ;  /* 0x0002800001927983 */ /* 0x001f280000300800 */
[----:B------:R0:W-:Y:S01]  /*d250*/  STL [R1+0x250], R147 ;  /* 0x0002509301007387 */ /* 0x0001e20000100800 */
[----:B-----5:R-:W-:-:S03]  /*d260*/  FADD R149, R24, R149 ;  /* 0x0000009518957221 */ /* 0x020fc60000000000 */
[----:B0-----:R-:W5:Y:S04]  /*d270*/  LDL.LU R147, [R1+0x284] ;  /* 0x0002840001937983 */ /* 0x001f680000300800 */
[----:B------:R0:W-:Y:S04]  /*d280*/  STL [R1+0x254], R148 ;  /* 0x0002549401007387 */ /* 0x0001e80000100800 */
[----:B0-----:R-:W5:Y:S04]  /*d290*/  LDL.LU R148, [R1+0x288] ;  /* 0x0002880001947983 */ /* 0x001f680000300800 */
[----:B------:R0:W-:Y:S04]  /*d2a0*/  STL [R1+0x258], R149 ;  /* 0x0002589501007387 */ /* 0x0001e80000100800 */
[----:B0-----:R-:W5:Y:S04]  /*d2b0*/  LDL.LU R149, [R1+0x28c] ;  /* 0x00028c0001957983 */ /* 0x001f680000300800 */
[----:B------:R-:W5:Y:S04]  /*d2c0*/  LDL.LU R150, [R1+0x290] ;  /* 0x0002900001967983 */ /* 0x000f680000300800 */
[----:B------:R-:W5:Y:S01]  /*d2d0*/  LDL.LU R151, [R1+0x294] ;  /* 0x0002940001977983 */ /* 0x000f620000300800 */
[----:B---3--:R-:W-:Y:S01]  /*d2e0*/  FADD R0, R25, R0 ;  /* 0x0000000019007221 */ /* 0x008fe20000000000 */
[----:B--2---:R-:W-:-:S04]  /*d2f0*/  FADD R2, R26, R2 ;  /* 0x000000021a027221 */ /* 0x004fc80000000000 */
[----:B------:R0:W-:Y:S01]  /*d300*/  STL [R1+0x25c], R0 ;  /* 0x00025c0001007387 */ /* 0x0001e20000100800 */
[----:B----4-:R-:W-:-:S03]  /*d310*/  FADD R3, R27, R3 ;  /* 0x000000031b037221 */ /* 0x010fc60000000000 */
[----:B------:R-:W2:Y:S04]  /*d320*/  LDL.LU R27, [R1+0x2c8] ;  /* 0x0002c800011b7983 */ /* 0x000ea80000300800 */
[----:B------:R1:W-:Y:S04]  /*d330*/  STL [R1+0x260], R2 ;  /* 0x0002600201007387 */ /* 0x0003e80000100800 */
[----:B------:R-:W3:Y:S04]  /*d340*/  LDL.LU R26, [R1+0x2cc] ;  /* 0x0002cc00011a7983 */ /* 0x000ee80000300800 */
[----:B------:R-:W4:Y:S04]  /*d350*/  LDL.LU R25, [R1+0x2d0] ;  /* 0x0002d00001197983 */ /* 0x000f280000300800 */
[----:B------:R1:W-:Y:S04]  /*d360*/  STL [R1+0x264], R3 ;  /* 0x0002640301007387 */ /* 0x0003e80000100800 */
[----:B------:R-:W4:Y:S04]  /*d370*/  LDL.LU R24, [R1+0x2d4] ;  /* 0x0002d40001187983 */ /* 0x000f280000300800 */
[----:B0-----:R-:W4:Y:S04]  /*d380*/  LDL.LU R0, [R1+0x2d8] ;  /* 0x0002d80001007983 */ /* 0x001f280000300800 */
[----:B-1----:R-:W4:Y:S04]  /*d390*/  LDL.LU R2, [R1+0x2dc] ;  /* 0x0002dc0001027983 */ /* 0x002f280000300800 */
[----:B------:R-:W4:Y:S01]  /*d3a0*/  LDL.LU R3, [R1+0x2e0] ;  /* 0x0002e00001037983 */ /* 0x000f220000300800 */
[----:B------:R-:W-:-:S05]  /*d3b0*/  FADD R140, R28, R140 ;  /* 0x0000008c1c8c7221 */ /* 0x000fca0000000000 */
[----:B------:R0:W-:Y:S04]  /*d3c0*/  STL [R1+0x268], R140 ;  /* 0x0002688c01007387 */ /* 0x0001e80000100800 */
[----:B0-----:R-:W4:Y:S01]  /*d3d0*/  LDL.LU R140, [R1+0x49c] ;  /* 0x00049c00018c7983 */ /* 0x001f220000300800 */
[----:B------:R-:W-:-:S03]  /*d3e0*/  FADD R141, R29, R141 ;  /* 0x0000008d1d8d7221 */ /* 0x000fc60000000000 */
[----:B------:R-:W4:Y:S04]  /*d3f0*/  LDL.LU R28, [R1+0x2c4] ;  /* 0x0002c400011c7983 */ /* 0x000f280000300800 */
        /* <DEDUP_REMOVED lines=20> */
[----:B------:R0:W-:Y:S01]  /*d540*/  STL [R1+0x280], R146 ;  /* 0x0002809201007387 */ /* 0x0001e20000100800 */
[----:B-----5:R-:W-:-:S03]  /*d550*/  FADD R147, R35, R147 ;  /* 0x0000009323937221 */ /* 0x020fc60000000000 */
[----:B0-----:R-:W5:Y:S04]  /*d560*/  LDL.LU R146, [R1+0x484] ;  /* 0x0004840001927983 */ /* 0x001f680000300800 */
[----:B------:R-:W5:Y:S04]  /*d570*/  LDL.LU R34, [R1+0x2ac] ;  /* 0x0002ac0001227983 */ /* 0x000f680000300800 */
[----:B------:R0:W-:Y:S01]  /*d580*/  STL [R1+0x284], R147 ;  /* 0x0002849301007387 */ /* 0x0001e20000100800 */
[----:B------:R-:W-:-:S03]  /*d590*/  FADD R148, R36, R148 ;  /* 0x0000009424947221 */ /* 0x000fc60000000000 */
[----:B0-----:R-:W5:Y:S04]  /*d5a0*/  LDL.LU R147, [R1+0x480] ;  /* 0x0004800001937983 */ /* 0x001f680000300800 */
[----:B------:R-:W5:Y:S01]  /*d5b0*/  LDL.LU R35, [R1+0x2a8] ;  /* 0x0002a80001237983 */ /* 0x000f620000300800 */
[----:B------:R-:W-:-:S03]  /*d5c0*/  FADD R149, R37, R149 ;  /* 0x0000009525957221 */ /* 0x000fc60000000000 */
[----:B------:R0:W-:Y:S01]  /*d5d0*/  STL [R1+0x288], R148 ;  /* 0x0002889401007387 */ /* 0x0001e20000100800 */
[----:B------:R-:W-:Y:S01]  /*d5e0*/  FADD R150, R38, R150 ;  /* 0x0000009626967221 */ /* 0x000fe20000000000 */
[----:B------:R-:W-:Y:S02]  /*d5f0*/  FADD R151, R39, R151 ;  /* 0x0000009727977221 */ /* 0x000fe40000000000 */
[----:B0-----:R-:W5:Y:S04]  /*d600*/  LDL.LU R148, [R1+0x47c] ;  /* 0x00047c0001947983 */ /* 0x001f680000300800 */
[----:B------:R-:W5:Y:S04]  /*d610*/  LDL.LU R36, [R1+0x2a4] ;  /* 0x0002a40001247983 */ /* 0x000f680000300800 */
[----:B------:R0:W-:Y:S04]  /*d620*/  STL [R1+0x28c], R149 ;  /* 0x00028c9501007387 */ /* 0x0001e80000100800 */
[----:B0-----:R-:W5:Y:S04]  /*d630*/  LDL.LU R149, [R1+0x478] ;  /* 0x0004780001957983 */ /* 0x001f680000300800 */
[----:B------:R-:W5:Y:S04]  /*d640*/  LDL.LU R37, [R1+0x2a0] ;  /* 0x0002a00001257983 */ /* 0x000f680000300800 */
[----:B------:R0:W-:Y:S04]  /*d650*/  STL [R1+0x290], R150 ;  /* 0x0002909601007387 */ /* 0x0001e80000100800 */
[----:B0-----:R-:W5:Y:S04]  /*d660*/  LDL.LU R150, [R1+0x474] ;  /* 0x0004740001967983 */ /* 0x001f680000300800 */
[----:B------:R-:W5:Y:S04]  /*d670*/  LDL.LU R38, [R1+0x29c] ;  /* 0x00029c0001267983 */ /* 0x000f680000300800 */
[----:B------:R0:W-:Y:S04]  /*d680*/  STL [R1+0x294], R151 ;  /* 0x0002949701007387 */ /* 0x0001e80000100800 */
[----:B0-----:R-:W5:Y:S04]  /*d690*/  LDL.LU R151, [R1+0x470] ;  /* 0x0004700001977983 */ /* 0x001f680000300800 */
[----:B------:R-:W5:Y:S01]  /*d6a0*/  LDL.LU R39, [R1+0x298] ;  /* 0x0002980001277983 */ /* 0x000f620000300800 */
[----:B--2---:R-:W-:Y:S01]  /*d6b0*/  FADD R27, R52, R27 ;  /* 0x0000001b341b7221 */ /* 0x004fe20000000000 */
[----:B---3--:R-:W-:Y:S01]  /*d6c0*/  FADD R26, R53, R26 ;  /* 0x0000001a351a7221 */ /* 0x008fe20000000000 */
[----:B----4-:R-:W-:Y:S01]  /*d6d0*/  FADD R25, R54, R25 ;  /* 0x0000001936197221 */ /* 0x010fe20000000000 */
[----:B------:R-:W-:Y:S01]  /*d6e0*/  FADD R24, R55, R24 ;  /* 0x0000001837187221 */ /* 0x000fe20000000000 */
        /* <DEDUP_REMOVED lines=9> */
[----:B-----5:R-:W-:Y:S01]  /*d780*/  FADD R34, R45, R34 ;  /* 0x000000222d227221 */ /* 0x020fe20000000000 */
[----:B------:R-:W-:Y:S01]  /*d790*/  FADD R35, R44, R35 ;  /* 0x000000232c237221 */ /* 0x000fe20000000000 */
[----:B------:R-:W-:Y:S01]  /*d7a0*/  FADD R36, R43, R36 ;  /* 0x000000242b247221 */ /* 0x000fe20000000000 */
[----:B------:R-:W-:Y:S01]  /*d7b0*/  FADD R37, R42, R37 ;  /* 0x000000252a257221 */ /* 0x000fe20000000000 */
[----:B------:R-:W-:Y:S01]  /*d7c0*/  FADD R38, R41, R38 ;  /* 0x0000002629267221 */ /* 0x000fe20000000000 */
[----:B------:R-:W-:-:S05]  /*d7d0*/  FADD R39, R40, R39 ;  /* 0x0000002728277221 */ /* 0x000fca0000000000 */
[----:B------:R0:W-:Y:S04]  /*d7e0*/  STL [R1+0x298], R39 ;  /* 0x0002982701007387 */ /* 0x0001e80000100800 */
        /* <DEDUP_REMOVED lines=15> */
[----:B------:R-:W5:Y:S04]  /*d8e0*/  LDL.LU R51, [R1+0x2e4] ;  /* 0x0002e40001337983 */ /* 0x000f680000300800 */
[----:B------:R5:W-:Y:S04]  /*d8f0*/  STL [R1+0x2d8], R0 ;  /* 0x0002d80001007387 */ /* 0x000be80000100800 */
[----:B------:R-:W5:Y:S04]  /*d900*/  LDL.LU R50, [R1+0x2e8] ;  /* 0x0002e80001327983 */ /* 0x000f680000300800 */
[----:B------:R5:W-:Y:S04]  /*d910*/  STL [R1+0x2dc], R2 ;  /* 0x0002dc0201007387 */ /* 0x000be80000100800 */
[----:B------:R-:W5:Y:S04]  /*d920*/  LDL.LU R49, [R1+0x2ec] ;  /* 0x0002ec0001317983 */ /* 0x000f680000300800 */
[----:B------:R5:W-:Y:S04]  /*d930*/  STL [R1+0x2e0], R3 ;  /* 0x0002e00301007387 */ /* 0x000be80000100800 */
[----:B------:R-:W5:Y:S04]  /*d940*/  LDL.LU R48, [R1+0x2f0] ;  /* 0x0002f00001307983 */ /* 0x000f680000300800 */
        /* <DEDUP_REMOVED lines=8> */
[----:B0-----:R-:W5:Y:S04]  /*d9d0*/  LDL.LU R39, [R1+0x314] ;  /* 0x0003140001277983 */ /* 0x001f680000300800 */
[----:B-1----:R-:W5:Y:S04]  /*d9e0*/  LDL.LU R38, [R1+0x318] ;  /* 0x0003180001267983 */ /* 0x002f680000300800 */
[----:B--2---:R-:W2:Y:S04]  /*d9f0*/  LDL.LU R37, [R1+0x31c] ;  /* 0x00031c0001257983 */ /* 0x004ea80000300800 */
[----:B---3--:R-:W3:Y:S04]  /*da00*/  LDL.LU R36, [R1+0x320] ;  /* 0x0003200001247983 */ /* 0x008ee80000300800 */
[----:B----4-:R-:W4:Y:S04]  /*da10*/  LDL.LU R35, [R1+0x324] ;  /* 0x0003240001237983 */ /* 0x010f280000300800 */
[----:B-----5:R-:W5:Y:S04]  /*da20*/  LDL.LU R34, [R1+0x328] ;  /* 0x0003280001227983 */ /* 0x020f680000300800 */
        /* <DEDUP_REMOVED lines=12> */
[----:B------:R-:W5:Y:S01]  /*daf0*/  LDL.LU R3, [R1+0x35c] ;  /* 0x00035c0001037983 */ /* 0x000f620000300800 */
[----:B------:R-:W-:Y:S01]  /*db00*/  FADD R51, R59, R51 ;  /* 0x000000333b337221 */ /* 0x000fe20000000000 */
[----:B------:R-:W-:-:S04]  /*db10*/  FADD R50, R60, R50 ;  /* 0x000000323c327221 */ /* 0x000fc80000000000 */
        /* <DEDUP_REMOVED lines=25> */
[----:B--2---:R-:W-:-:S03]  /*dcb0*/  FADD R37, R73, R37 ;  /* 0x0000002549257221 */ /* 0x004fc60000000000 */
[----:B------:R2:W-:Y:S01]  /*dcc0*/  STL [R1+0x318], R38 ;  /* 0x0003182601007387 */ /* 0x0005e20000100800 */
[----:B---3--:R-:W-:-:S03]  /*dcd0*/  FADD R36, R74, R36 ;  /* 0x000000244a247221 */ /* 0x008fc60000000000 */
[----:B------:R3:W-:Y:S01]  /*dce0*/  STL [R1+0x31c], R37 ;  /* 0x00031c2501007387 */ /* 0x0007e20000100800 */
[----:B----4-:R-:W-:-:S03]  /*dcf0*/  FADD R35, R75, R35 ;  /* 0x000000234b237221 */ /* 0x010fc60000000000 */
[----:B------:R4:W-:Y:S01]  /*dd00*/  STL [R1+0x320], R36 ;  /* 0x0003202401007387 */ /* 0x0009e20000100800 */
[----:B-----5:R-:W-:-:S03]  /*dd10*/  FADD R34, R76, R34 ;  /* 0x000000224c227221 */ /* 0x020fc60000000000 */
        /* <DEDUP_REMOVED lines=24> */
[----:B0-----:R-:W5:Y:S01]  /*dea0*/  LDL.LU R51, [R1+0x360] ;  /* 0x0003600001337983 */ /* 0x001f620000300800 */
[----:B------:R-:W-:-:S03]  /*deb0*/  FADD R3, R89, R3 ;  /* 0x0000000359037221 */ /* 0x000fc60000000000 */
[----:B------:R0:W-:Y:S04]  /*dec0*/  STL [R1+0x354], R0 ;  /* 0x0003540001007387 */ /* 0x0001e80000100800 */
[----:B-1----:R-:W5:Y:S04]  /*ded0*/  LDL.LU R50, [R1+0x364] ;  /* 0x0003640001327983 */ /* 0x002f680000300800 */
        /* <DEDUP_REMOVED lines=181> */
[----:B------:R-:W-:Y:S01]  /*ea30*/  FADD R2, R150, R2 ;  /* 0x0000000296027221 */ /* 0x000fe20000000000 */
[----:B------:R-:W-:-:S05]  /*ea40*/  FADD R3, R3, R151 ;  /* 0x0000009703037221 */ /* 0x000fca0000000000 */
[----:B------:R0:W-:Y:S04]  /*ea50*/  STL [R1+0x454], R3 ;  /* 0x0004540301007387 */ /* 0x0001e80000100800 */
[----:B------:R0:W-:Y:S04]  /*ea60*/  STL [R1+0x44c], R0 ;  /* 0x00044c0001007387 */ /* 0x0001e80000100800 */
[----:B------:R0:W-:Y:S02]  /*ea70*/  STL [R1+0x450], R2 ;  /* 0x0004500201007387 */ /* 0x0001e40000100800 */
.L_x_29:
[----:B0-----:R-:W0:Y:S02]  /*ea80*/  LDC R0, c[0x0][0x28c] ;  /* 0x0000a300ff007b82 */ /* 0x001e240000000800 */
[----:B0-----:R-:W-:-:S13]  /*ea90*/  ISETP.GE.AND P0, PT, R0, 0x1, PT ;  /* 0x000000010000780c */ /* 0x001fda0003f06270 */
[----:B------:R-:W-:Y:S05]  /*eaa0*/  @!P0 BRA `(.L_x_30) ;  /* 0x00000000004c8947 */ /* 0x000fea0003800000 */
[----:B------:R-:W-:-:S06]  /*eab0*/  UISETP.NE.AND UP0, UPT, UR24, 0x3, UPT ;  /* 0x000000031800788c */ /* 0x000fcc000bf05270 */
[----:B------:R-:W-:-:S13]  /*eac0*/  PLOP3.LUT P0, PT, PT, PT, UP0, 0x80, 0x0 ;  /* 0x000000000000781c */ /* 0x000fda0003f0f008 */
[----:B------:R-:W-:Y:S05]  /*ead0*/  @!P0 BRA `(.L_x_31) ;  /* 0x0000000000048947 */ /* 0x000fea0003800000 */
[----:B------:R-:W-:Y:S01]  /*eae0*/  BPT.TRAP 0x1 ;  /* 0x000000040000795c */ /* 0x000fe20000300000 */
.L_x_31:
[----:B------:R-:W-:-:S04]  /*eaf0*/  UISETP.LT.AND UP0, UPT, UR9, 0x1, UPT ;  /* 0x000000010900788c */ /* 0x000fc8000bf01270 */
[----:B------:R-:W-:Y:S02]  /*eb00*/  USEL UR8, UR9, 0x1, UP0 ;  /* 0x0000000109087887 */ /* 0x000fe40008000000 */
[----:B------:R-:W-:Y:S02]  /*eb10*/  UISETP.GT.U32.AND UP0, UPT, UR13, 0x1, UPT ;  /* 0x000000010d00788c */ /* 0x000fe4000bf04070 */
[----:B------:R-:W-:-:S04]  /*eb20*/  UIADD3 UR8, UR5, UR9, -UR8 ;  /* 0x0000000905087290 */ /* 0x000fc8000fffe808 */
[----:B------:R-:W-:Y:S01]  /*eb30*/  USHF.R.U32.HI UR6, URZ, 0x1, UR8 ;  /* 0x000000013f067899 */ /* 0x000fe20008011608 */
[----:B------:R-:W-:-:S03]  /*eb40*/  PLOP3.LUT P0, PT, PT, PT, UP0, 0x80, 0x0 ;  /* 0x000000000000781c */ /* 0x000fc60003f0f008 */
[----:B------:R-:W-:-:S04]  /*eb50*/  UIMAD.WIDE.U32 UR6, UR6, -0x6db6db6d, URZ ;  /* 0x92492493060678a5 */ /* 0x000fc8000f8e003f */
[----:B------:R-:W-:-:S04]  /*eb60*/  USHF.R.U32.HI UR6, URZ, 0x2, UR7 ;  /* 0x000000023f067899 */ /* 0x000fc80008011607 */
[----:B------:R-:W-:-:S04]  /*eb70*/  UIMAD UR8, UR6, -0xe, UR8 ;  /* 0xfffffff2060878a4 */ /* 0x000fc8000f8e0208 */
[----:B------:R-:W-:-:S04]  /*eb80*/  ULEA UR8, UR8, UR11, 0x3 ;  /* 0x0000000b08087291 */ /* 0x000fc8000f8e183f */
[----:B------:R-:W-:-:S04]  /*eb90*/  UIADD3 UR8, UR8, 0x70, URZ ;  /* 0x0000007008087890 */ /* 0x000fc8000fffe03f */
[----:B------:R-:W-:-:S09]  /*eba0*/  UPRMT UR8, URZ, 0x654, UR8 ;  /* 0x000006543f087896 */ /* 0x000fd20008000008 */
[----:B------:R-:W-:Y:S01]  /*ebb0*/  SYNCS.ARRIVE.TRANS64.RED.A1T0 RZ, [UR8], RZ ;  /* 0x000000ffffff79a7 */ /* 0x000fe20008100408 */
[----:B------:R-:W-:Y:S05]  /*ebc0*/  @P0 BRA `(.L_x_30) ;  /* 0x0000000000040947 */ /* 0x000fea0003800000 */
[----:B------:R-:W-:Y:S01]  /*ebd0*/  BPT.TRAP 0x1 ;  /* 0x000000040000795c */ /* 0x000fe20000300000 */
.L_x_30:
[----:B------:R-:W4:Y:S01]  /*ebe0*/  LDL.LU R26, [R1+0x464] ;  /* 0x00046400011a7983 */ /* 0x000f220000300800 */
[----:B------:R-:W0:Y:S01]  /*ebf0*/  LDC R3, c[0x0][0x288] ;  /* 0x0000a200ff037b82 */ /* 0x000e220000000800 */
[----:B------:R-:W5:Y:S01]  /*ec00*/  S2R R25, SR_TID.X ;  /* 0x0000000000197919 */ /* 0x000f620000002100 */
[----:B------:R-:W-:Y:S02]  /*ec10*/  UIADD3 UR11, UR9, UR5, URZ ;  /* 0x00000005090b7290 */ /* 0x000fe4000fffe03f */
[----:B------:R-:W-:Y:S01]  /*ec20*/  USHF.R.S32.HI UR12, URZ, 0x1f, UR10 ;  /* 0x0000001f3f0c7899 */ /* 0x000fe2000801140a */
[----:B------:R-:W2:Y:S01]  /*ec30*/  LDL.LU R24, [R1+0x460] ;  /* 0x0004600001187983 */ /* 0x000ea20000300800 */
[----:B------:R-:W-:Y:S01]  /*ec40*/  UISETP.GT.U32.AND UP0, UPT, UR11, 0xd, UPT ;  /* 0x0000000d0b00788c */ /* 0x000fe2000bf04070 */
[----:B------:R-:W-:Y:S01]  /*ec50*/  IMAD.MOV.U32 R39, RZ, RZ, -0x1 ;  /* 0xffffffffff277424 */ /* 0x000fe200078e00ff */
[----:B------:R-:W-:Y:S01]  /*ec60*/  ULDC UR6, c[0x0][0x284] ;  /* 0x0000a10000067ab9 */ /* 0x000fe20000000800 */
[----:B------:R-:W-:Y:S01]  /*ec70*/  ULDC.64 UR14, c[0x0][0x5d0] ;  /* 0x00017400000e7ab9 */ /* 0x000fe20000000a00 */
[----:B------:R-:W-:-:S02]  /*ec80*/  UISETP.LT.U32.AND UP0, UPT, UR9, 0xe, UP0 ;  /* 0x0000000e0900788c */ /* 0x000fc40008701070 */
[----:B------:R-:W-:Y:S02]  /*ec90*/  UIMAD UR5, UR12, UR14, URZ ;  /* 0x0000000e0c0572a4 */ /* 0x000fe4000f8e023f */
[----:B------:R-:W-:Y:S02]  /*eca0*/  UISETP.GE.U32.AND UP1, UPT, UR9, 0xe, UPT ;  /* 0x0000000e0900788c */ /* 0x000fe4000bf26070 */
[----:B------:R-:W-:Y:S02]  /*ecb0*/  UIMAD UR8, UR10, UR15, UR5 ;  /* 0x0000000f0a0872a4 */ /* 0x000fe4000f8e0205 */
[----:B------:R-:W-:-:S04]  /*ecc0*/  USEL UR5, URZ, 0x1, !UP0 ;  /* 0x000000013f057887 */ /* 0x000fc8000c000000 */
[----:B------:R-:W-:Y:S01]  /*ecd0*/  ULOP3.LUT UR4, UR4, UR5, URZ, 0x3c, !UPT ;  /* 0x0000000504047292 */ /* 0x000fe2000f8e3c3f */
[C---:B-----5:R-:W-:Y:S01]  /*ece0*/  LOP3.LUT R2, R25.reuse, 0x3, RZ, 0xc0, !PT ;  /* 0x0000000319027812 */ /* 0x060fe200078ec0ff */
[----:B------:R-:W-:Y:S01]  /*ecf0*/  IMAD.SHL.U32 R30, R25, 0x2, RZ ;  /* 0x00000002191e7824 */ /* 0x000fe200078e00ff */
[----:B------:R-:W-:-:S03]  /*ed00*/  SHF.R.U32.HI R32, RZ, 0x7, R25 ;  /* 0x00000007ff207819 */ /* 0x000fc60000011619 */
[----:B0-----:R-:W-:Y:S01]  /*ed10*/  IMAD R2, R2, -0x2, R3 ;  /* 0xfffffffe02027824 */ /* 0x001fe200078e0203 */
[----:B------:R-:W-:Y:S02]  /*ed20*/  LOP3.LUT R32, R32, 0x1, RZ, 0xc0, !PT ;  /* 0x0000000120207812 */ /* 0x000fe400078ec0ff */
[----:B------:R-:W-:-:S03]  /*ed30*/  LOP3.LUT R30, R30, 0x6, RZ, 0xc0, !PT ;  /* 0x000000061e1e7812 */ /* 0x000fc600078ec0ff */
[----:B------:R-:W-:Y:S02]  /*ed40*/  IMAD.SHL.U32 R33, R32, 0x40, RZ ;  /* 0x0000004020217824 */ /* 0x000fe400078e00ff */
[----:B----4-:R-:W-:-:S04]  /*ed50*/  IMAD.WIDE R34, R26, 0x100, RZ ;  /* 0x000001001a227825 */ /* 0x010fc800078e02ff */
[----:B--2---:R-:W-:Y:S01]  /*ed60*/  IMAD.SHL.U32 R0, R24, 0x100, RZ ;  /* 0x0000010018007824 */ /* 0x004fe200078e00ff */
[----:B------:R-:W-:Y:S01]  /*ed70*/  PRMT R30, R30, 0x6540, R24 ;  /* 0x000065401e1e7816 */ /* 0x000fe20000000018 */
[----:B------:R-:W-:-:S03]  /*ed80*/  IMAD.U32 R24, RZ, RZ, UR14 ;  /* 0x0000000eff187e24 */ /* 0x000fc6000f8e00ff */
[----:B------:R-:W-:Y:S01]  /*ed90*/  ISETP.GE.AND P0, PT, R0, R3, PT ;  /* 0x000000030000720c */ /* 0x000fe20003f06270 */
[----:B------:R-:W-:Y:S01]  /*eda0*/  IMAD.IADD R0, R2, 0x1, -R0 ;  /* 0x0000000102007824 */ /* 0x000fe200078e0a00 */
[----:B------:R-:W-:Y:S02]  /*edb0*/  SHF.R.U32.HI R2, RZ, 0x2, R25 ;  /* 0x00000002ff027819 */ /* 0x000fe40000011619 */
[----:B------:R-:W-:Y:S02]  /*edc0*/  LOP3.LUT R3, R25, 0x60, RZ, 0xc0, !PT ;  /* 0x0000006019037812 */ /* 0x000fe400078ec0ff */
[----:B------:R-:W-:Y:S02]  /*edd0*/  LOP3.LUT R2, R2, 0x7, RZ, 0xc0, !PT ;  /* 0x0000000702027812 */ /* 0x000fe400078ec0ff */
[----:B------:R-:W-:Y:S02]  /*ede0*/  SHF.R.U32.HI R3, RZ, 0x1, R3 ;  /* 0x00000001ff037819 */ /* 0x000fe40000011603 */
[----:B------:R-:W-:-:S02]  /*edf0*/  LOP3.LUT R33, R33, 0x40, R2, 0xe2, !PT ;  /* 0x0000004021217812 */ /* 0x000fc400078ee202 */
[----:B------:R-:W-:Y:S02]  /*ee00*/  IADD3 R2, RZ, -R3, -R2 ;  /* 0x80000003ff027210 */ /* 0x000fe40007ffe802 */
[----:B------:R-:W-:Y:S02]  /*ee10*/  SHF.R.S32.HI R31, RZ, 0x1f, R30 ;  /* 0x0000001fff1f7819 */ /* 0x000fe4000001141e */
[----:B------:R-:W-:Y:S01]  /*ee20*/  LOP3.LUT R33, R34, R33, R3, 0xfe, !PT ;  /* 0x0000002122217212 */ /* 0x000fe200078efe03 */
[----:B------:R-:W-:Y:S02]  /*ee30*/  IMAD R32, R32, -0x40, R2 ;  /* 0xffffffc020207824 */ /* 0x000fe400078e0202 */
[----:B------:R-:W-:Y:S02]  /*ee40*/  IMAD.SHL.U32 R2, R26, 0x100, RZ ;  /* 0x000001001a027824 */ /* 0x000fe400078e00ff */
[----:B------:R-:W-:-:S03]  /*ee50*/  IMAD.WIDE.U32 R24, R24, UR10, R30 ;  /* 0x0000000a18187c25 */ /* 0x000fc6000f8e001e */
[C---:B------:R-:W-:Y:S01]  /*ee60*/  IADD3 R32, -R2.reuse, UR6, R32 ;  /* 0x0000000602207c10 */ /* 0x040fe2000fffe120 */
[----:B------:R-:W-:Y:S01]  /*ee70*/  VIADD R25, R25, UR8 ;  /* 0x0000000819197c36 */ /* 0x000fe20008000000 */
[----:B------:R-:W-:Y:S01]  /*ee80*/  ISETP.GE.OR P0, PT, R2, UR6, P0 ;  /* 0x0000000602007c0c */ /* 0x000fe20008706670 */
[----:B------:R-:W-:-:S04]  /*ee90*/  USHF.R.U32.HI UR6, URZ, 0x1, UR11 ;  /* 0x000000013f067899 */ /* 0x000fc8000801160b */
[----:B------:R-:W-:-:S04]  /*eea0*/  UIMAD.WIDE.U32 UR6, UR6, -0x6db6db6d, URZ ;  /* 0x92492493060678a5 */ /* 0x000fc8000f8e003f */
[----:B------:R-:W-:-:S04]  /*eeb0*/  USHF.R.U32.HI UR6, URZ, 0x2, UR7 ;  /* 0x000000023f067899 */ /* 0x000fc80008011607 */
[----:B------:R-:W-:Y:S02]  /*eec0*/  UIMAD UR5, UR6, -0xe, UR11 ;  /* 0xfffffff2060578a4 */ /* 0x000fe4000f8e020b */
[----:B------:R-:W-:Y:S01]  /*eed0*/  @UP1 ULOP3.LUT UR4, UR4, 0x1, UR6, 0x78, !UPT ;  /* 0x0000000104041892 */ /* 0x000fe2000f8e7806 */
[----:B------:R-:W-:Y:S11]  /*eee0*/  @P0 BRA `(.L_x_32) ;  /* 0x0000012400bc0947 */ /* 0x000ff60003800000 */
[----:B------:R-:W0:Y:S01]  /*eef0*/  LDC.64 R26, c[0x0][0x5c8] ;  /* 0x00017200ff1a7b82 */ /* 0x000e220000000a00 */
[----:B------:R-:W-:Y:S01]  /*ef00*/  ULDC.64 UR6, c[0x0][0x5c0] ;  /* 0x0001700000067ab9 */ /* 0x000fe20000000a00 */
[----:B------:R-:W-:Y:S01]  /*ef10*/  BSSY B0, `(.L_x_32) ;  /* 0x000126c000007945 */ /* 0x000fe20003800000 */
[-C--:B0-----:R-:W-:Y:S01]  /*ef20*/  IMAD R2, R35, R26.reuse, RZ ;  /* 0x0000001a23027224 */ /* 0x081fe200078e02ff */
[----:B------:R-:W-:Y:S01]  /*ef30*/  SHF.L.U64.HI R36, R26, 0x3, R27 ;  /* 0x000000031a247819 */ /* 0x000fe2000001021b */
[----:B------:R-:W-:-:S04]  /*ef40*/  IMAD.WIDE.U32 R24, R33, R26, R24 ;  /* 0x0000001a21187225 */ /* 0x000fc800078e0018 */
[----:B------:R-:W-:Y:S01]  /*ef50*/  IMAD R2, R33, R27, R2 ;  /* 0x0000001b21027224 */ /* 0x000fe200078e0202 */
[C---:B------:R-:W-:Y:S01]  /*ef60*/  LEA R28, P2, R26.reuse, R24, 0x7 ;  /* 0x000000181a1c7211 */ /* 0x040fe200078438ff */
[----:B------:R-:W-:Y:S02]  /*ef70*/  IMAD.SHL.U32 R3, R26, 0x8, RZ ;  /* 0x000000081a037824 */ /* 0x000fe400078e00ff */
[----:B------:R-:W-:Y:S01]  /*ef80*/  IMAD.IADD R25, R25, 0x1, R2 ;  /* 0x0000000119197824 */ /* 0x000fe200078e0202 */
[C---:B------:R-:W-:Y:S02]  /*ef90*/  IADD3 R2, P5, R24.reuse, UR6, RZ ;  /* 0x0000000618027c10 */ /* 0x040fe4000ffbe0ff */
[----:B------:R-:W-:Y:S02]  /*efa0*/  IADD3 R24, P0, P1, R24, UR6, R3 ;  /* 0x0000000618187c10 */ /* 0x000fe4000f91e003 */
[----:B------:R-:W-:Y:S02]  /*efb0*/  LEA.HI.X R29, R26, R25, R27, 0x7, P2 ;  /* 0x000000191a1d7211 */ /* 0x000fe400010f3c1b */
[----:B------:R-:W-:-:S02]  /*efc0*/  IADD3 R26, P2, P3, R28, UR6, R3 ;  /* 0x000000061c1a7c10 */ /* 0x000fc4000fb5e003 */
[----:B------:R-:W-:Y:S02]  /*efd0*/  IADD3.X R3, R25, UR7, RZ, P5, !PT ;  /* 0x0000000719037c10 */ /* 0x000fe4000affe4ff */
[----:B------:R-:W-:Y:S02]  /*efe0*/  FSETP.NEU.AND P5, PT, RZ, UR23, PT ;  /* 0x00000017ff007c0b */ /* 0x000fe4000bfad000 */
[----:B------:R-:W-:Y:S02]  /*eff0*/  IADD3 R28, P6, R28, UR6, RZ ;  /* 0x000000061c1c7c10 */ /* 0x000fe4000ffde0ff */
[--C-:B------:R-:W-:Y:S02]  /*f000*/  IADD3.X R27, R29, UR7, R36.reuse, P2, P3 ;  /* 0x000000071d1b7c10 */ /* 0x100fe400097e6424 */
[----:B------:R-:W-:Y:S02]  /*f010*/  IADD3.X R25, R25, UR7, R36, P0, P1 ;  /* 0x0000000719197c10 */ /* 0x000fe400087e2424 */
[----:B------:R-:W-:-:S05]  /*f020*/  IADD3.X R29, R29, UR7, RZ, P6, !PT ;  /* 0x000000071d1d7c10 */ /* 0x000fca000b7fe4ff */
[----:B------:R-:W-:Y:S05]  /*f030*/  @!P5 BRA `(.L_x_33) ;  /* 0x000000d800fcd947 */ /* 0x000fea0003800000 */
[----:B------:R-:W-:Y:S01]  /*f040*/  ULDC.64 UR6, c[0x0][0x5b8] ;  /* 0x00016e0000067ab9 */ /* 0x000fe20000000a00 */
[----:B------:R-:W-:Y:S01]  /*f050*/  BSSY B1, `(.L_x_34) ;  /* 0x0000013000017945 */ /* 0x000fe20003800000 */
[----:B------:R-:W-:Y:S01]  /*f060*/  IMAD.U32 R36, RZ, RZ, UR6 ;  /* 0x00000006ff247e24 */ /* 0x000fe2000f8e00ff */
[----:B------:R-:W-:-:S03]  /*f070*/  UIMAD UR6, UR12, UR6, URZ ;  /* 0x000000060c0672a4 */ /* 0x000fc6000f8e023f */
[----:B------:R-:W-:Y:S01]  /*f080*/  IMAD.WIDE.U32 R30, R36, UR10, R30 ;  /* 0x0000000a241e7c25 */ /* 0x000fe2000f8e001e */
[----:B------:R-:W-:-:S03]  /*f090*/  UIMAD UR6, UR10, UR7, UR6 ;  /* 0x000000070a0672a4 */ /* 0x000fc6000f8e0206 */
[----:B------:R-:W-:Y:S01]  /*f0a0*/  IMAD.MOV.U32 R36, RZ, RZ, R30 ;  /* 0x000000ffff247224 */ /* 0x000fe200078e001e */
[----:B------:R-:W-:Y:S02]  /*f0b0*/  ULDC.64 UR10, c[0x0][0x5a8] ;  /* 0x00016a00000a7ab9 */ /* 0x000fe40000000a00 */
[----:B------:R-:W-:Y:S01]  /*f0c0*/  VIADD R37, R31, UR6 ;  /* 0x000000061f257c36 */ /* 0x000fe20008000000 */
[----:B------:R-:W-:Y:S02]  /*f0d0*/  ULDC.64 UR6, c[0x0][0x5b0] ;  /* 0x00016c0000067ab9 */ /* 0x000fe40000000a00 */
[----:B------:R-:W-:Y:S02]  /*f0e0*/  IMAD R38, R35, UR6, RZ ;  /* 0x0000000623267c24 */ /* 0x000fe4000f8e02ff */
[----:B------:R-:W-:-:S04]  /*f0f0*/  IMAD.WIDE.U32 R30, R33, UR6, R36 ;  /* 0x00000006211e7c25 */ /* 0x000fc8000f8e0024 */
[----:B------:R-:W-:Y:S01]  /*f100*/  IMAD R38, R33, UR7, R38 ;  /* 0x0000000721267c24 */ /* 0x000fe2000f8e0226 */
[----:B------:R-:W-:-:S04]  /*f110*/  IADD3 R30, P0, R30, UR10, RZ ;  /* 0x0000000a1e1e7c10 */ /* 0x000fc8000ff1e0ff */
[--C-:B------:R-:W-:Y:S02]  /*f120*/  IADD3.X R31, R31, UR11, R38.reuse, P0, !PT ;  /* 0x0000000b1f1f7c10 */ /* 0x100fe400087fe426 */
[----:B------:R-:W-:Y:S02]  /*f130*/  ISETP.GE.AND P0, PT, R32, 0x1, PT ;  /* 0x000000012000780c */ /* 0x000fe40003f06270 */
[----:B------:R-:W-:Y:S02]  /*f140*/  PRMT R38, RZ, 0x7610, R38 ;  /* 0x00007610ff267816 */ /* 0x000fe40000000026 */
[----:B------:R-:W-:-:S13]  /*f150*/  ISETP.LT.OR P1, PT, R0, 0x1, !P0 ;  /* 0x000000010000780c */ /* 0x000fda0004721670 */
[----:B------:R-:W-:Y:S05]  /*f160*/  @P1 BRA `(.L_x_35) ;  /* 0x0000000000041947 */ /* 0x000fea0003800000 */
[----:B------:R0:W5:Y:S02]  /*f170*/  LDG.E.U8 R38, desc[UR20][R30.64] ;  /* 0x000000141e267981 */ /* 0x000164000c1e1100 */
.L_x_35:
[----:B------:R-:W-:Y:S05]  /*f180*/  BSYNC B1 ;  /* 0x0000000000017941 */ /* 0x000fea0003800000 */
.L_x_34:
[----:B-----5:R-:W-:Y:S01]  /*f190*/  LOP3.LUT R38, R38, 0xff, RZ, 0xc0, !PT ;  /* 0x000000ff26267812 */ /* 0x020fe200078ec0ff */
[----:B------:R-:W-:Y:S03]  /*f1a0*/  BSSY B1, `(.L_x_36) ;  /* 0x000000b000017945 */ /* 0x000fe60003800000 */
[----:B------:R-:W-:-:S05]  /*f1b0*/  F2FP.F16.E4M3.UNPACK_B R38, R38 ;  /* 0x00000026ff26723e */ /* 0x000fca00020006ff */
[----:B------:R-:W-:-:S05]  /*f1c0*/  HADD2.F32 R38, -RZ, R38.H0_H0 ;  /* 0x20000026ff267230 */ /* 0x000fca0000004100 */
[----:B------:R-:W-:-:S04]  /*f1d0*/  FMUL R38, R38, UR23 ;  /* 0x0000001726267c20 */ /* 0x000fc80008400000 */
[----:B------:R-:W-:-:S05]  /*f1e0*/  FFMA R4, R4, UR22, R38 ;  /* 0x0000001604047c23 */ /* 0x000fca0008000026 */
[----:B------:R-:W-:-:S05]  /*f1f0*/  F2FP.SATFINITE.E4M3.F32.PACK_AB_MERGE_C R4, RZ, R4, RZ ;  /* 0x00000004ff04723e */ /* 0x000fca00048070ff */
[----:B------:R2:W-:Y:S01]  /*f200*/  @!P1 STG.E.U8 desc[UR20][R2.64], R4 ;  /* 0x0000000402009986 */ /* 0x0005e2000c101114 */
[----:B------:R-:W-:Y:S02]  /*f210*/  ISETP.LT.OR P1, PT, R0, 0x2, !P0 ;  /* 0x000000020000780c */ /* 0x000fe40004721670 */
[----:B--2---:R-:W-:-:S11]  /*f220*/  PRMT R4, RZ, 0x7610, R4 ;  /* 0x00007610ff047816 */ /* 0x004fd60000000004 */
[----:B------:R-:W-:Y:S05]  /*f230*/  @P1 BRA `(.L_x_37) ;  /* 0x0000000000041947 */ /* 0x000fea0003800000 */
[----:B------:R2:W5:Y:S02]  /*f240*/  LDG.E.U8 R4, desc[UR20][R30.64+0x1] ;  /* 0x000001141e047981 */ /* 0x000564000c1e1100 */
.L_x_37:
[----:B------:R-:W-:Y:S05]  /*f250*/  BSYNC B1 ;  /* 0x0000000000017941 */ /* 0x000fea0003800000 */
.L_x_36:
        /* <DEDUP_REMOVED lines=8> */
[----:B------:R-:W-:-:S05]  /*f2e0*/  IADD3 R4, P1, R33, 0x8, RZ ;  /* 0x0000000821047810 */ /* 0x000fca0007f3e0ff */
[----:B----4-:R-:W-:-:S04]  /*f2f0*/  IMAD.X R5, RZ, RZ, R35, P1 ;  /* 0x000000ffff057224 */ /* 0x010fc800008e0623 */
[----:B------:R-:W-:-:S04]  /*f300*/  IMAD R5, R5, UR6, RZ ;  /* 0x0000000605057c24 */ /* 0x000fc8000f8e02ff */
[C---:B------:R-:W-:Y:S02]  /*f310*/  IMAD R38, R4.reuse, UR7, R5 ;  /* 0x0000000704267c24 */ /* 0x040fe4000f8e0205 */
[----:B------:R-:W-:-:S03]  /*f320*/  IMAD.WIDE.U32 R4, R4, UR6, R36 ;  /* 0x0000000604047c25 */ /* 0x000fc6000f8e0024 */
[----:B------:R-:W-:-:S04]  /*f330*/  IADD3 R4, P1, R4, UR10, RZ ;  /* 0x0000000a04047c10 */ /* 0x000fc8000ff3e0ff */
[--C-:B------:R-:W-:Y:S02]  /*f340*/  IADD3.X R5, R5, UR11, R38.reuse, P1, !PT ;  /* 0x0000000b05057c10 */ /* 0x100fe40008ffe426 */
[----:B------:R-:W-:Y:S02]  /*f350*/  ISETP.GE.AND P1, PT, R32, 0x9, PT ;  /* 0x000000092000780c */ /* 0x000fe40003f26270 */
[----:B------:R-:W-:Y:S02]  /*f360*/  PRMT R38, RZ, 0x7610, R38 ;  /* 0x00007610ff267816 */ /* 0x000fe40000000026 */
[----:B------:R-:W-:-:S13]  /*f370*/  ISETP.LT.OR P2, PT, R0, 0x1, !P1 ;  /* 0x000000010000780c */ /* 0x000fda0004f41670 */
[----:B------:R-:W-:Y:S05]  /*f380*/  @P2 BRA `(.L_x_39) ;  /* 0x0000000000042947 */ /* 0x000fea0003800000 */
[----:B------:R4:W5:Y:S02]  /*f390*/  LDG.E.U8 R38, desc[UR20][R4.64] ;  /* 0x0000001404267981 */ /* 0x000964000c1e1100 */
.L_x_39:
[----:B------:R-:W-:Y:S05]  /*f3a0*/  BSYNC B1 ;  /* 0x0000000000017941 */ /* 0x000fea0003800000 */
.L_x_38:
        /* <DEDUP_REMOVED lines=9> */
[----:B0-----:R-:W-:-:S11]  /*f440*/  PRMT R6, RZ, 0x7610, R6 ;  /* 0x00007610ff067816 */ /* 0x001fd60000000006 */
[----:B------:R-:W-:Y:S05]  /*f450*/  @P2 BRA `(.L_x_41) ;  /* 0x0000000000042947 */ /* 0x000fea0003800000 */
[----:B------:R0:W5:Y:S02]  /*f460*/  LDG.E.U8 R6, desc[UR20][R4.64+0x1] ;  /* 0x0000011404067981 */ /* 0x000164000c1e1100 */
.L_x_41:
[----:B------:R-:W-:Y:S05]  /*f470*/  BSYNC B1 ;  /* 0x0000000000017941 */ /* 0x000fea0003800000 */
.L_x_40:
[----:B-----5:R-:W-:Y:S01]  /*f480*/  LOP3.LUT R6, R6, 0xff, RZ, 0xc0, !PT ;  /* 0x000000ff06067812 */ /* 0x020fe200078ec0ff */
[----:B------:R-:W-:Y:S01]  /*f490*/  BSSY B1, `(.L_x_42) ;  /* 0x000000b000017945 */ /* 0x000fe20003800000 */
[----:B------:R-:W-:Y:S02]  /*f4a0*/  ISETP.LT.OR P3, PT, R0, 0x9, !P0 ;  /* 0x000000090000780c */ /* 0x000fe40004761670 */
[----:B------:R-:W-:-:S05]  /*f4b0*/  F2FP.F16.E4M3.UNPACK_B R6, R6 ;  /* 0x00000006ff06723e */ /* 0x000fca00020006ff */
[----:B------:R-:W-:-:S05]  /*f4c0*/  HADD2.F32 R6, -RZ, R6.H0_H0 ;  /* 0x20000006ff067230 */ /* 0x000fca0000004100 */
[----:B------:R-:W-:-:S04]  /*f4d0*/  FMUL R6, R6, UR23 ;  /* 0x0000001706067c20 */ /* 0x000fc80008400000 */
[--C-:B------:R-:W-:Y:S01]  /*f4e0*/  FFMA R7, R7, UR22, R6.reuse ;  /* 0x0000001607077c23 */ /* 0x100fe20008000006 */
[----:B------:R-:W-:-:S04]  /*f4f0*/  PRMT R6, RZ, 0x7610, R6 ;  /* 0x00007610ff067816 */ /* 0x000fc80000000006 */
[----:B------:R-:W-:-:S05]  /*f500*/  F2FP.SATFINITE.E4M3.F32.PACK_AB_MERGE_C R7, RZ, R7, RZ ;  /* 0x00000007ff07723e */ /* 0x000fca00048070ff */
[----:B------:R0:W-:Y:S01]  /*f510*/  @!P2 STG.E.U8 desc[UR20][R24.64+0x1], R7 ;  /* 0x000001071800a986 */ /* 0x0001e2000c101114 */
[----:B------:R-:W-:Y:S05]  /*f520*/  @P3 BRA `(.L_x_43) ;  /* 0x0000000000043947 */ /* 0x000fea0003800000 */
[----:B------:R0:W5:Y:S02]  /*f530*/  LDG.E.U8 R6, desc[UR20][R30.64+0x8] ;  /* 0x000008141e067981 */ /* 0x000164000c1e1100 */
.L_x_43:
[----:B------:R-:W-:Y:S05]  /*f540*/  BSYNC B1 ;  /* 0x0000000000017941 */ /* 0x000fea0003800000 */
.L_x_42:
        /* <DEDUP_REMOVED lines=12> */
.L_x_45:
[----:B------:R-:W-:Y:S05]  /*f610*/  BSYNC B1 ;  /* 0x0000000000017941 */ /* 0x000fea0003800000 */
.L_x_44:
        /* <DEDUP_REMOVED lines=12> */
.L_x_47:
[----:B------:R-:W-:Y:S05]  /*f6e0*/  BSYNC B1 ;  /* 0x0000000000017941 */ /* 0x000fea0003800000 */
.L_x_46:
        /* <DEDUP_REMOVED lines=12> */
.L_x_49:
[----:B------:R-:W-:Y:S05]  /*f7b0*/  BSYNC B1 ;  /* 0x0000000000017941 */ /* 0x000fea0003800000 */
.L_x_48:
        /* <DEDUP_REMOVED lines=12> */
.L_x_51:
[----:B------:R-:W-:Y:S05]  /*f880*/  BSYNC B1 ;  /* 0x0000000000017941 */ /* 0x000fea0003800000 */
.L_x_50:
        /* <DEDUP_REMOVED lines=12> */
.L_x_53:
[----:B------:R-:W-:Y:S05]  /*f950*/  BSYNC B1 ;  /* 0x0000000000017941 */ /* 0x000fea0003800000 */
.L_x_52:
        /* <DEDUP_REMOVED lines=12> */
.L_x_55:
[----:B------:R-:W-:Y:S05]  /*fa20*/  BSYNC B1 ;  /* 0x0000000000017941 */ /* 0x000fea0003800000 */
.L_x_54:
        /* <DEDUP_REMOVED lines=12> */
.L_x_57:
[----:B------:R-:W-:Y:S05]  /*faf0*/  BSYNC B1 ;  /* 0x0000000000017941 */ /* 0x000fea0003800000 */
.L_x_56:
        /* <DEDUP_REMOVED lines=12> */
.L_x_59:
[----:B------:R-:W-:Y:S05]  /*fbc0*/  BSYNC B1 ;  /* 0x0000000000017941 */ /* 0x000fea0003800000 */
.L_x_58:
        /* <DEDUP_REMOVED lines=12> */
.L_x_61:
[----:B------:R-:W-:Y:S05]  /*fc90*/  BSYNC B1 ;  /* 0x0000000000017941 */ /* 0x000fea0003800000 */
.L_x_60:
        /* <DEDUP_REMOVED lines=12> */
.L_x_63:
[----:B------:R-:W-:Y:S05]  /*fd60*/  BSYNC B1 ;  /* 0x0000000000017941 */ /* 0x000fea0003800000 */
.L_x_62:
        /* <DEDUP_REMOVED lines=12> */
.L_x_65:
[----:B------:R-:W-:Y:S05]  /*fe30*/  BSYNC B1 ;  /* 0x0000000000017941 */ /* 0x000fea0003800000 */
.L_x_64:
        /* <DEDUP_REMOVED lines=12> */
.L_x_67:
[----:B------:R-:W-:Y:S05]  /*ff00*/  BSYNC B1 ;  /* 0x0000000000017941 */ /* 0x000fea0003800000 */
.L_x_66:
        /* <DEDUP_REMOVED lines=12> */
.L_x_69:
[----:B------:R-:W-:Y:S05]  /*ffd0*/  BSYNC B1 ;  /* 0x0000000000017941 */ /* 0x000fea0003800000 */
.L_x_68:
        /* <DEDUP_REMOVED lines=12> */
.L_x_71:
[----:B------:R-:W-:Y:S05]  /*100a0*/  BSYNC B1 ;  /* 0x0000000000017941 */ /* 0x000fea0003800000 */
.L_x_70:
        /* <DEDUP_REMOVED lines=12> */
.L_x_73:
[----:B------:R-:W-:Y:S05]  /*10170*/  BSYNC B1 ;  /* 0x0000000000017941 */ /* 0x000fea0003800000 */
.L_x_72:
        /* <DEDUP_REMOVED lines=12> */
.L_x_75:
[----:B------:R-:W-:Y:S05]  /*10240*/  BSYNC B1 ;  /* 0x0000000000017941 */ /* 0x000fea0003800000 */
.L_x_74:
        /* <DEDUP_REMOVED lines=12> */
.L_x_77:
[----:B------:R-:W-:Y:S05]  /*10310*/  BSYNC B1 ;  /* 0x0000000000017941 */ /* 0x000fea0003800000 */
.L_x_76:
        /* <DEDUP_REMOVED lines=12> */
.L_x_79:
[----:B------:R-:W-:Y:S05]  /*103e0*/  BSYNC B1 ;  /* 0x0000000000017941 */ /* 0x000fea0003800000 */
.L_x_78:
        /* <DEDUP_REMOVED lines=12> */
.L_x_81:
[----:B------:R-:W-:Y:S05]  /*104b0*/  BSYNC B1 ;  /* 0x0000000000017941 */ /* 0x000fea0003800000 */
.L_x_80:
        /* <DEDUP_REMOVED lines=12> */
.L_x_83:
[----:B------:R-:W-:Y:S05]  /*10580*/  BSYNC B1 ;  /* 0x0000000000017941 */ /* 0x000fea0003800000 */
.L_x_82:
        /* <DEDUP_REMOVED lines=12> */
.L_x_85:
[----:B------:R-:W-:Y:S05]  /*10650*/  BSYNC B1 ;  /* 0x0000000000017941 */ /* 0x000fea0003800000 */
.L_x_84:
        /* <DEDUP_REMOVED lines=12> */
.L_x_87:
[----:B------:R-:W-:Y:S05]  /*10720*/  BSYNC B1 ;  /* 0x0000000000017941 */ /* 0x000fea0003800000 */
.L_x_86:
        /* <DEDUP_REMOVED lines=12> */
.L_x_89:
[----:B------:R-:W-:Y:S05]  /*107f0*/  BSYNC B1 ;  /* 0x0000000000017941 */ /* 0x000fea0003800000 */
.L_x_88:
        /* <DEDUP_REMOVED lines=12> */
.L_x_91:
[----:B------:R-:W-:Y:S05]  /*108c0*/  BSYNC B1 ;  /* 0x0000000000017941 */ /* 0x000fea0003800000 */
.L_x_90:
        /* <DEDUP_REMOVED lines=12> */
.L_x_93:
[----:B------:R-:W-:Y:S05]  /*10990*/  BSYNC B1 ;  /* 0x0000000000017941 */ /* 0x000fea0003800000 */
.L_x_92:
        /* <DEDUP_REMOVED lines=12> */
.L_x_95:
[----:B------:R-:W-:Y:S05]  /*10a60*/  BSYNC B1 ;  /* 0x0000000000017941 */ /* 0x000fea0003800000 */
.L_x_94:
        /* <DEDUP_REMOVED lines=12> */
.L_x_97:
[----:B------:R-:W-:Y:S05]  /*10b30*/  BSYNC B1 ;  /* 0x0000000000017941 */ /* 0x000fea0003800000 */
.L_x_96:
        /* <DEDUP_REMOVED lines=12> */
.L_x_99:
[----:B------:R-:W-:Y:S05]  /*10c00*/  BSYNC B1 ;  /* 0x0000000000017941 */ /* 0x000fea0003800000 */
.L_x_98:
        /* <DEDUP_REMOVED lines=12> */
.L_x_101:
[----:B------:R-:W-:Y:S05]  /*10cd0*/  BSYNC B1 ;  /* 0x0000000000017941 */ /* 0x000fea0003800000 */
.L_x_100:
        /* <DEDUP_REMOVED lines=12> */
.L_x_103:
[----:B------:R-:W-:Y:S05]  /*10da0*/  BSYNC B1 ;  /* 0x0000000000017941 */ /* 0x000fea0003800000 */
.L_x_102:
        /* <DEDUP_REMOVED lines=12> */
.L_x_105:
[----:B------:R-:W-:Y:S05]  /*10e70*/  BSYNC B1 ;  /* 0x0000000000017941 */ /* 0x000fea0003800000 */
.L_x_104:
        /* <DEDUP_REMOVED lines=12> */
.L_x_107:
[----:B------:R-:W-:Y:S05]  /*10f40*/  BSYNC B1 ;  /* 0x0000000000017941 */ /* 0x000fea0003800000 */
.L_x_106:
        /* <DEDUP_REMOVED lines=12> */
.L_x_109:
[----:B------:R-:W-:Y:S05]  /*11010*/  BSYNC B1 ;  /* 0x0000000000017941 */ /* 0x000fea0003800000 */
.L_x_108:
        /* <DEDUP_REMOVED lines=12> */
.L_x_111:
[----:B------:R-:W-:Y:S05]  /*110e0*/  BSYNC B1 ;  /* 0x0000000000017941 */ /* 0x000fea0003800000 */
.L_x_110:
        /* <DEDUP_REMOVED lines=12> */
.L_x_113:
[----:B------:R-:W-:Y:S05]  /*111b0*/  BSYNC B1 ;  /* 0x0000000000017941 */ /* 0x000fea0003800000 */
.L_x_112:
        /* <DEDUP_REMOVED lines=12> */
.L_x_115:
[----:B------:R-:W-:Y:S05]  /*11280*/  BSYNC B1 ;  /* 0x0000000000017941 */ /* 0x000fea0003800000 */
.L_x_114:
[----:B-----5:R-:W-:Y:S01]  /*11290*/  LOP3.LUT R6, R6, 0xff, RZ, 0xc0, !PT ;  /* 0x000000ff06067812 */ /* 0x020fe200078ec0ff */
[----:B------:R-:W-:Y:S01]  /*112a0*/  BSSY B1, `(.L_x_116) ;  /* 0x000000b000017945 */ /* 0x000fe20003800000 */
[----:B------:R-:W-:Y:S02]  /*112b0*/  ISETP.LT.OR P2, PT, R0, 0x52, !P0 ;  /* 0x000000520000780c */ /* 0x000fe40004741670 */
[----:B------:R-:W-:-:S05]  /*112c0*/  F2FP.F16.E4M3.UNPACK_B R6, R6 ;  /* 0x00000006ff06723e */ /* 0x000fca00020006ff */
[----:B------:R-:W-:-:S05]  /*112d0*/  HADD2.F32 R6, -RZ, R6.H0_H0 ;  /* 0x20000006ff067230 */ /* 0x000fca0000004100 */
[----:B------:R-:W-:-:S04]  /*112e0*/  FMUL R6, R6, UR23 ;  /* 0x0000001706067c20 */ /* 0x000fc80008400000 */
[----:B------:R-:W-:-:S05]  /*112f0*/  FFMA R6, R172, UR22, R6 ;  /* 0x00000016ac067c23 */ /* 0x000fca0008000006 */
[----:B0-----:R-:W-:Y:S02]  /*11300*/  F2FP.SATFINITE.E4M3.F32.PACK_AB_MERGE_C R7, RZ, R6, RZ ;  /* 0x00000006ff07723e */ /* 0x001fe400048070ff */
[----:B------:R-:W-:-:S03]  /*11310*/  PRMT R6, RZ, 0x7610, R6 ;  /* 0x00007610ff067816 */ /* 0x000fc60000000006 */
[----:B------:R0:W-:Y:S01]  /*11320*/  @!P3 STG.E.U8 desc[UR20][R2.64+0x50], R7 ;  /* 0x000050070200b986 */ /* 0x0001e2000c101114 */
[----:B------:R-:W-:Y:S05]  /*11330*/  @P2 BRA `(.L_x_117) ;  /* 0x0000000000042947 */ /* 0x000fea0003800000 */
[----:B------:R0:W5:Y:S02]  /*11340*/  LDG.E.U8 R6, desc[UR20][R30.64+0x51] ;  /* 0x000051141e067981 */ /* 0x000164000c1e1100 */
.L_x_117:
[----:B------:R-:W-:Y:S05]  /*11350*/  BSYNC B1 ;  /* 0x0000000000017941 */ /* 0x000fea0003800000 */
.L_x_116:
        /* <DEDUP_REMOVED lines=12> */
.L_x_119:
[----:B------:R-:W-:Y:S05]  /*11420*/  BSYNC B1 ;  /* 0x0000000000017941 */ /* 0x000fea0003800000 */
.L_x_118:
        /* <DEDUP_REMOVED lines=12> */
.L_x_121:
[----:B------:R-:W-:Y:S05]  /*114f0*/  BSYNC B1 ;  /* 0x0000000000017941 */ /* 0x000fea0003800000 */
.L_x_120:
        /* <DEDUP_REMOVED lines=12> */
.L_x_123:
[----:B------:R-:W-:Y:S05]  /*115c0*/  BSYNC B1 ;  /* 0x0000000000017941 */ /* 0x000fea0003800000 */
.L_x_122:
[----:B-----5:R-:W-:Y:S01]  /*115d0*/  LOP3.LUT R6, R6, 0xff, RZ, 0xc0, !PT ;  /* 0x000000ff06067812 */ /* 0x020fe200078ec0ff */
[----:B------:R-:W-:Y:S01]  /*115e0*/  BSSY B1, `(.L_x_124) ;  /* 0x000000b000017945 */ /* 0x000fe20003800000 */
[----:B------:R-:W-:Y:S02]  /*115f0*/  ISETP.LT.OR P2, PT, R0, 0x5a, !P0 ;  /* 0x0000005a0000780c */ /* 0x000fe40004741670 */
[----:B------:R-:W-:-:S05]  /*11600*/  F2FP.F16.E4M3.UNPACK_B R6, R6 ;  /* 0x00000006ff06723e */ /* 0x000fca00020006ff */
[----:B------:R-:W-:-:S05]  /*11610*/  HADD2.F32 R6, -RZ, R6.H0_H0 ;  /* 0x20000006ff067230 */ /* 0x000fca0000004100 */
[----:B0-----:R-:W-:Y:S01]  /*11620*/  FMUL R7, R6, UR23 ;  /* 0x0000001706077c20 */ /* 0x001fe20008400000 */
[----:B------:R-:W-:-:S03]  /*11630*/  PRMT R6, RZ, 0x7610, R6 ;  /* 0x00007610ff067816 */ /* 0x000fc60000000006 */
[----:B------:R-:W-:-:S05]  /*11640*/  FFMA R7, R176, UR22, R7 ;  /* 0x00000016b0077c23 */ /* 0x000fca0008000007 */
[----:B------:R-:W-:-:S05]  /*11650*/  F2FP.SATFINITE.E4M3.F32.PACK_AB_MERGE_C R7, RZ, R7, RZ ;  /* 0x00000007ff07723e */ /* 0x000fca00048070ff */
[----:B------:R0:W-:Y:S01]  /*11660*/  @!P3 STG.E.U8 desc[UR20][R2.64+0x58], R7 ;  /* 0x000058070200b986 */ /* 0x0001e2000c101114 */
[----:B------:R-:W-:Y:S05]  /*11670*/  @P2 BRA `(.L_x_125) ;  /* 0x0000000000042947 */ /* 0x000fea0003800000 */
[----:B------:R0:W5:Y:S02]  /*11680*/  LDG.E.U8 R6, desc[UR20][R30.64+0x59] ;  /* 0x000059141e067981 */ /* 0x000164000c1e1100 */
.L_x_125:
[----:B------:R-:W-:Y:S05]  /*11690*/  BSYNC B1 ;  /* 0x0000000000017941 */ /* 0x000fea0003800000 */
.L_x_124:
        /* <DEDUP_REMOVED lines=12> */
.L_x_127:
[----:B------:R-:W-:Y:S05]  /*11760*/  BSYNC B1 ;  /* 0x0000000000017941 */ /* 0x000fea0003800000 */
.L_x_126:
        /* <DEDUP_REMOVED lines=12> */
.L_x_129:
[----:B------:R-:W-:Y:S05]  /*11830*/  BSYNC B1 ;  /* 0x0000000000017941 */ /* 0x000fea0003800000 */
.L_x_128:
        /* <DEDUP_REMOVED lines=12> */
.L_x_131:
[----:B------:R-:W-:Y:S05]  /*11900*/  BSYNC B1 ;  /* 0x0000000000017941 */ /* 0x000fea0003800000 */
.L_x_130:
        /* <DEDUP_REMOVED lines=12> */
.L_x_133:
[----:B------:R-:W-:Y:S05]  /*119d0*/  BSYNC B1 ;  /* 0x0000000000017941 */ /* 0x000fea0003800000 */
.L_x_132:
        /* <DEDUP_REMOVED lines=12> */
.L_x_135:
[----:B------:R-:W-:Y:S05]  /*11aa0*/  BSYNC B1 ;  /* 0x0000000000017941 */ /* 0x000fea0003800000 */
.L_x_134:
        /* <DEDUP_REMOVED lines=12> */
.L_x_137:
[----:B------:R-:W-:Y:S05]  /*11b70*/  BSYNC B1 ;  /* 0x0000000000017941 */ /* 0x000fea0003800000 */
.L_x_136:
        /* <DEDUP_REMOVED lines=12> */
.L_x_139:
[----:B------:R-:W-:Y:S05]  /*11c40*/  BSYNC B1 ;  /* 0x0000000000017941 */ /* 0x000fea0003800000 */
.L_x_138:
        /* <DEDUP_REMOVED lines=12> */
.L_x_141:
[----:B------:R-:W-:Y:S05]  /*11d10*/  BSYNC B1 ;  /* 0x0000000000017941 */ /* 0x000fea0003800000 */
.L_x_140:
        /* <DEDUP_REMOVED lines=12> */
.L_x_143:
[----:B------:R-:W-:Y:S05]  /*11de0*/  BSYNC B1 ;  /* 0x0000000000017941 */ /* 0x000fea0003800000 */
.L_x_142:
        /* <DEDUP_REMOVED lines=12> */
.L_x_145:
[----:B------:R-:W-:Y:S05]  /*11eb0*/  BSYNC B1 ;  /* 0x0000000000017941 */ /* 0x000fea0003800000 */
.L_x_144:
        /* <DEDUP_REMOVED lines=12> */
.L_x_147:
[----:B------:R-:W-:Y:S05]  /*11f80*/  BSYNC B1 ;  /* 0x0000000000017941 */ /* 0x000fea0003800000 */
.L_x_146:
        /* <DEDUP_REMOVED lines=12> */
.L_x_149:
[----:B------:R-:W-:Y:S05]  /*12050*/  BSYNC B1 ;  /* 0x0000000000017941 */ /* 0x000fea0003800000 */
.L_x_148:
        /* <DEDUP_REMOVED lines=12> */
.L_x_151:
[----:B------:R-:W-:Y:S05]  /*12120*/  BSYNC B1 ;  /* 0x0000000000017941 */ /* 0x000fea0003800000 */
.L_x_150:
        /* <DEDUP_REMOVED lines=12> */
.L_x_153:
[----:B------:R-:W-:Y:S05]  /*121f0*/  BSYNC B1 ;  /* 0x0000000000017941 */ /* 0x000fea0003800000 */
.L_x_152:
        /* <DEDUP_REMOVED lines=12> */
.L_x_155:
[----:B------:R-:W-:Y:S05]  /*122c0*/  BSYNC B1 ;  /* 0x0000000000017941 */ /* 0x000fea0003800000 */
.L_x_154:
        /* <DEDUP_REMOVED lines=12> */
.L_x_157:
[----:B------:R-:W-:Y:S05]  /*12390*/  BSYNC B1 ;  /* 0x0000000000017941 */ /* 0x000fea0003800000 */
.L_x_156:
        /* <DEDUP_REMOVED lines=12> */
.L_x_159:
[----:B------:R-:W-:Y:S05]  /*12460*/  BSYNC B1 ;  /* 0x0000000000017941 */ /* 0x000fea0003800000 */
.L_x_158:
        /* <DEDUP_REMOVED lines=12> */
.L_x_161:
[----:B------:R-:W-:Y:S05]  /*12530*/  BSYNC B1 ;  /* 0x0000000000017941 */ /* 0x000fea0003800000 */
.L_x_160:
        /* <DEDUP_REMOVED lines=12> */
.L_x_163:
[----:B------:R-:W-:Y:S05]  /*12600*/  BSYNC B1 ;  /* 0x0000000000017941 */ /* 0x000fea0003800000 */
.L_x_162:
        /* <DEDUP_REMOVED lines=12> */
.L_x_165:
[----:B------:R-:W-:Y:S05]  /*126d0*/  BSYNC B1 ;  /* 0x0000000000017941 */ /* 0x000fea0003800000 */
.L_x_164:
        /* <DEDUP_REMOVED lines=12> */
.L_x_167:
[----:B------:R-:W-:Y:S05]  /*127a0*/  BSYNC B1 ;  /* 0x0000000000017941 */ /* 0x000fea0003800000 */
.L_x_166:
        /* <DEDUP_REMOVED lines=12> */
.L_x_169:
[----:B------:R-:W-:Y:S05]  /*12870*/  BSYNC B1 ;  /* 0x0000000000017941 */ /* 0x000fea0003800000 */
.L_x_168:
        /* <DEDUP_REMOVED lines=12> */
.L_x_171:
[----:B------:R-:W-:Y:S05]  /*12940*/  BSYNC B1 ;  /* 0x0000000000017941 */ /* 0x000fea0003800000 */
.L_x_170:
        /* <DEDUP_REMOVED lines=12> */
.L_x_173:
[----:B------:R-:W-:Y:S05]  /*12a10*/  BSYNC B1 ;  /* 0x0000000000017941 */ /* 0x000fea0003800000 */
.L_x_172:
        /* <DEDUP_REMOVED lines=12> */
.L_x_175:
[----:B------:R-:W-:Y:S05]  /*12ae0*/  BSYNC B1 ;  /* 0x0000000000017941 */ /* 0x000fea0003800000 */
.L_x_174:
        /* <DEDUP_REMOVED lines=12> */
.L_x_177:
[----:B------:R-:W-:Y:S05]  /*12bb0*/  BSYNC B1 ;  /* 0x0000000000017941 */ /* 0x000fea0003800000 */
.L_x_176:
        /* <DEDUP_REMOVED lines=12> */
.L_x_179:
[----:B------:R-:W-:Y:S05]  /*12c80*/  BSYNC B1 ;  /* 0x0000000000017941 */ /* 0x000fea0003800000 */
.L_x_178:
        /* <DEDUP_REMOVED lines=12> */
.L_x_181:
[----:B------:R-:W-:Y:S05]  /*12d50*/  BSYNC B1 ;  /* 0x0000000000017941 */ /* 0x000fea0003800000 */
.L_x_180:
        /* <DEDUP_REMOVED lines=12> */
.L_x_183:
[----:B------:R-:W-:Y:S05]  /*12e20*/  BSYNC B1 ;  /* 0x0000000000017941 */ /* 0x000fea0003800000 */
.L_x_182:
        /* <DEDUP_REMOVED lines=12> */
.L_x_185:
[----:B------:R-:W-:Y:S05]  /*12ef0*/  BSYNC B1 ;  /* 0x0000000000017941 */ /* 0x000fea0003800000 */
.L_x_184:
        /* <DEDUP_REMOVED lines=12> */
.L_x_187:
[----:B------:R-:W-:Y:S05]  /*12fc0*/  BSYNC B1 ;  /* 0x0000000000017941 */ /* 0x000fea0003800000 */
.L_x_186:
        /* <DEDUP_REMOVED lines=12> */
.L_x_189:
[----:B------:R-:W-:Y:S05]  /*13090*/  BSYNC B1 ;  /* 0x0000000000017941 */ /* 0x000fea0003800000 */
.L_x_188:
        /* <DEDUP_REMOVED lines=12> */
.L_x_191:
[----:B------:R-:W-:Y:S05]  /*13160*/  BSYNC B1 ;  /* 0x0000000000017941 */ /* 0x000fea0003800000 */
.L_x_190:
        /* <DEDUP_REMOVED lines=12> */
.L_x_193:
[----:B------:R-:W-:Y:S05]  /*13230*/  BSYNC B1 ;  /* 0x0000000000017941 */ /* 0x000fea0003800000 */
.L_x_192:
        /* <DEDUP_REMOVED lines=12> */
.L_x_195:
[----:B------:R-:W-:Y:S05]  /*13300*/  BSYNC B1 ;  /* 0x0000000000017941 */ /* 0x000fea0003800000 */
.L_x_194:
        /* <DEDUP_REMOVED lines=12> */
.L_x_197:
[----:B------:R-:W-:Y:S05]  /*133d0*/  BSYNC B1 ;  /* 0x0000000000017941 */ /* 0x000fea0003800000 */
.L_x_196:
        /* <DEDUP_REMOVED lines=12> */
.L_x_199:
[----:B------:R-:W-:Y:S05]  /*134a0*/  BSYNC B1 ;  /* 0x0000000000017941 */ /* 0x000fea0003800000 */
.L_x_198:
        /* <DEDUP_REMOVED lines=12> */
.L_x_201:
[----:B------:R-:W-:Y:S05]  /*13570*/  BSYNC B1 ;  /* 0x0000000000017941 */ /* 0x000fea0003800000 */
.L_x_200:
        /* <DEDUP_REMOVED lines=12> */
.L_x_203:
[----:B------:R-:W-:Y:S05]  /*13640*/  BSYNC B1 ;  /* 0x0000000000017941 */ /* 0x000fea0003800000 */
.L_x_202:
        /* <DEDUP_REMOVED lines=12> */
.L_x_205:
[----:B------:R-:W-:Y:S05]  /*13710*/  BSYNC B1 ;  /* 0x0000000000017941 */ /* 0x000fea0003800000 */
.L_x_204:
        /* <DEDUP_REMOVED lines=12> */
.L_x_207:
[----:B------:R-:W-:Y:S05]  /*137e0*/  BSYNC B1 ;  /* 0x0000000000017941 */ /* 0x000fea0003800000 */
.L_x_206:
        /* <DEDUP_REMOVED lines=12> */
.L_x_209:
[----:B------:R-:W-:Y:S05]  /*138b0*/  BSYNC B1 ;  /* 0x0000000000017941 */ /* 0x000fea0003800000 */
.L_x_208:
        /* <DEDUP_REMOVED lines=12> */
.L_x_211:
[----:B------:R-:W-:Y:S05]  /*13980*/  BSYNC B1 ;  /* 0x0000000000017941 */ /* 0x000fea0003800000 */
.L_x_210:
        /* <DEDUP_REMOVED lines=12> */
.L_x_213:
[----:B------:R-:W-:Y:S05]  /*13a50*/  BSYNC B1 ;  /* 0x0000000000017941 */ /* 0x000fea0003800000 */
.L_x_212:
        /* <DEDUP_REMOVED lines=12> */
.L_x_215:
[----:B------:R-:W-:Y:S05]  /*13b20*/  BSYNC B1 ;  /* 0x0000000000017941 */ /* 0x000fea0003800000 */
.L_x_214:
        /* <DEDUP_REMOVED lines=12> */
.L_x_217:
[----:B------:R-:W-:Y:S05]  /*13bf0*/  BSYNC B1 ;  /* 0x0000000000017941 */ /* 0x000fea0003800000 */
.L_x_216:
        /* <DEDUP_REMOVED lines=12> */
.L_x_219:
[----:B------:R-:W-:Y:S05]  /*13cc0*/  BSYNC B1 ;  /* 0x0000000000017941 */ /* 0x000fea0003800000 */
.L_x_218:
        /* <DEDUP_REMOVED lines=12> */
.L_x_221:
[----:B------:R-:W-:Y:S05]  /*13d90*/  BSYNC B1 ;  /* 0x0000000000017941 */ /* 0x000fea0003800000 */
.L_x_220:
        /* <DEDUP_REMOVED lines=12> */
.L_x_223:
[----:B------:R-:W-:Y:S05]  /*13e60*/  BSYNC B1 ;  /* 0x0000000000017941 */ /* 0x000fea0003800000 */
.L_x_222:
        /* <DEDUP_REMOVED lines=12> */
.L_x_225:
[----:B------:R-:W-:Y:S05]  /*13f30*/  BSYNC B1 ;  /* 0x0000000000017941 */ /* 0x000fea0003800000 */
.L_x_224:
        /* <DEDUP_REMOVED lines=12> */
.L_x_227:
[----:B------:R-:W-:Y:S05]  /*14000*/  BSYNC B1 ;  /* 0x0000000000017941 */ /* 0x000fea0003800000 */
.L_x_226:
        /* <DEDUP_REMOVED lines=12> */
.L_x_229:
[----:B------:R-:W-:Y:S05]  /*140d0*/  BSYNC B1 ;  /* 0x0000000000017941 */ /* 0x000fea0003800000 */
.L_x_228:
        /* <DEDUP_REMOVED lines=12> */
.L_x_231:
[----:B------:R-:W-:Y:S05]  /*141a0*/  BSYNC B1 ;  /* 0x0000000000017941 */ /* 0x000fea0003800000 */
.L_x_230:
        /* <DEDUP_REMOVED lines=12> */
.L_x_233:
[----:B------:R-:W-:Y:S05]  /*14270*/  BSYNC B1 ;  /* 0x0000000000017941 */ /* 0x000fea0003800000 */
.L_x_232:
        /* <DEDUP_REMOVED lines=12> */
.L_x_235:
[----:B------:R-:W-:Y:S05]  /*14340*/  BSYNC B1 ;  /* 0x0000000000017941 */ /* 0x000fea0003800000 */
.L_x_234:
        /* <DEDUP_REMOVED lines=12> */
.L_x_237:
[----:B------:R-:W-:Y:S05]  /*14410*/  BSYNC B1 ;  /* 0x0000000000017941 */ /* 0x000fea0003800000 */
.L_x_236:
        /* <DEDUP_REMOVED lines=12> */
.L_x_239:
[----:B------:R-:W-:Y:S05]  /*144e0*/  BSYNC B1 ;  /* 0x0000000000017941 */ /* 0x000fea0003800000 */
.L_x_238:
        /* <DEDUP_REMOVED lines=12> */
.L_x_241:
[----:B------:R-:W-:Y:S05]  /*145b0*/  BSYNC B1 ;  /* 0x0000000000017941 */ /* 0x000fea0003800000 */
.L_x_240:
        /* <DEDUP_REMOVED lines=12> */
.L_x_243:
[----:B------:R-:W-:Y:S05]  /*14680*/  BSYNC B1 ;  /* 0x0000000000017941 */ /* 0x000fea0003800000 */
.L_x_242:
        /* <DEDUP_REMOVED lines=12> */
.L_x_245:
[----:B------:R-:W-:Y:S05]  /*14750*/  BSYNC B1 ;  /* 0x0000000000017941 */ /* 0x000fea0003800000 */
.L_x_244:
        /* <DEDUP_REMOVED lines=12> */
.L_x_247:
[----:B------:R-:W-:Y:S05]  /*14820*/  BSYNC B1 ;  /* 0x0000000000017941 */ /* 0x000fea0003800000 */
.L_x_246:
[----:B0-----:R-:W2:Y:S01]  /*14830*/  LDL.LU R7, [R1+0x200] ;  /* 0x0002000001077983 */ /* 0x001ea20000300800 */
[----:B-----5:R-:W-:Y:S01]  /*14840*/  LOP3.LUT R6, R6, 0xff, RZ, 0xc0, !PT ;  /* 0x000000ff06067812 */ /* 0x020fe200078ec0ff */
[----:B------:R-:W-:Y:S01]  /*14850*/  BSSY B1, `(.L_x_248) ;  /* 0x000000b000017945 */ /* 0x000fe20003800000 */
[----:B------:R-:W-:Y:S02]  /*14860*/  ISETP.LT.OR P2, PT, R0, 0xd2, !P1 ;  /* 0x000000d20000780c */ /* 0x000fe40004f41670 */
[----:B------:R-:W-:-:S05]  /*14870*/  F2FP.F16.E4M3.UNPACK_B R6, R6 ;  /* 0x00000006ff06723e */ /* 0x000fca00020006ff */
[----:B------:R-:W-:-:S05]  /*14880*/  HADD2.F32 R6, -RZ, R6.H0_H0 ;  /* 0x20000006ff067230 */ /* 0x000fca0000004100 */
[----:B------:R-:W-:-:S04]  /*14890*/  FMUL R6, R6, UR23 ;  /* 0x0000001706067c20 */ /* 0x000fc80008400000 */
[----:B--2---:R-:W-:-:S05]  /*148a0*/  FFMA R6, R7, UR22, R6 ;  /* 0x0000001607067c23 */ /* 0x004fca0008000006 */
[----:B------:R-:W-:Y:S02]  /*148b0*/  F2FP.SATFINITE.E4M3.F32.PACK_AB_MERGE_C R7, RZ, R6, RZ ;  /* 0x00000006ff07723e */ /* 0x000fe400048070ff */
[----:B------:R-:W-:-:S03]  /*148c0*/  PRMT R6, RZ, 0x7610, R6 ;  /* 0x00007610ff067816 */ /* 0x000fc60000000006 */
[----:B------:R0:W-:Y:S01]  /*148d0*/  @!P3 STG.E.U8 desc[UR20][R24.64+0xd0], R7 ;  /* 0x0000d0071800b986 */ /* 0x0001e2000c101114 */
[----:B------:R-:W-:Y:S05]  /*148e0*/  @P2 BRA `(.L_x_249) ;  /* 0x0000000000042947 */ /* 0x000fea0003800000 */
[----:B------:R2:W5:Y:S02]  /*148f0*/  LDG.E.U8 R6, desc[UR20][R4.64+0xd1] ;  /* 0x0000d11404067981 */ /* 0x000564000c1e1100 */
.L_x_249:
[----:B------:R-:W-:Y:S05]  /*14900*/  BSYNC B1 ;  /* 0x0000000000017941 */ /* 0x000fea0003800000 */
.L_x_248:
[----:B0-----:R-:W3:Y:S01]  /*14910*/  LDL.LU R7, [R1+0x204] ;  /* 0x0002040001077983 */ /* 0x001ee20000300800 */
[----:B-----5:R-:W-:Y:S01]  /*14920*/  LOP3.LUT R6, R6, 0xff, RZ, 0xc0, !PT ;  /* 0x000000ff06067812 */ /* 0x020fe200078ec0ff */
[----:B------:R-:W-:Y:S01]  /*14930*/  BSSY B1, `(.L_x_250) ;  /* 0x000000b000017945 */ /* 0x000fe20003800000 */
[----:B------:R-:W-:Y:S02]  /*14940*/  ISETP.LT.OR P3, PT, R0, 0xd9, !P0 ;  /* 0x000000d90000780c */ /* 0x000fe40004761670 */
[----:B------:R-:W-:-:S05]  /*14950*/  F2FP.F16.E4M3.UNPACK_B R6, R6 ;  /* 0x00000006ff06723e */ /* 0x000fca00020006ff */
[----:B------:R-:W-:-:S05]  /*14960*/  HADD2.F32 R6, -RZ, R6.H0_H0 ;  /* 0x20000006ff067230 */ /* 0x000fca0000004100 */
[----:B------:R-:W-:-:S04]  /*14970*/  FMUL R6, R6, UR23 ;  /* 0x0000001706067c20 */ /* 0x000fc80008400000 */
[----:B---3--:R-:W-:-:S05]  /*14980*/  FFMA R6, R7, UR22, R6 ;  /* 0x0000001607067c23 */ /* 0x008fca0008000006 */
[----:B------:R-:W-:Y:S02]  /*14990*/  F2FP.SATFINITE.E4M3.F32.PACK_AB_MERGE_C R7, RZ, R6, RZ ;  /* 0x00000006ff07723e */ /* 0x000fe400048070ff */
[----:B------:R-:W-:-:S03]  /*149a0*/  PRMT R6, RZ, 0x7610, R6 ;  /* 0x00007610ff067816 */ /* 0x000fc60000000006 */
[----:B------:R0:W-:Y:S01]  /*149b0*/  @!P2 STG.E.U8 desc[UR20][R24.64+0xd1], R7 ;  /* 0x0000d1071800a986 */ /* 0x0001e2000c101114 */
[----:B------:R-:W-:Y:S05]  /*149c0*/  @P3 BRA `(.L_x_251) ;  /* 0x0000000000043947 */ /* 0x000fea0003800000 */
[----:B------:R3:W5:Y:S02]  /*149d0*/  LDG.E.U8 R6, desc[UR20][R30.64+0xd8] ;  /* 0x0000d8141e067981 */ /* 0x000764000c1e1100 */
.L_x_251:
[----:B------:R-:W-:Y:S05]  /*149e0*/  BSYNC B1 ;  /* 0x0000000000017941 */ /* 0x000fea0003800000 */
.L_x_250:
        /* <DEDUP_REMOVED lines=13> */
.L_x_253:
[----:B------:R-:W-:Y:S05]  /*14ac0*/  BSYNC B1 ;  /* 0x0000000000017941 */ /* 0x000fea0003800000 */
.L_x_252:
        /* <DEDUP_REMOVED lines=13> */
.L_x_255:
[----:B------:R-:W-:Y:S05]  /*14ba0*/  BSYNC B1 ;  /* 0x0000000000017941 */ /* 0x000fea0003800000 */
.L_x_254:
        /* <DEDUP_REMOVED lines=13> */
.L_x_257:
[----:B------:R-:W-:Y:S05]  /*14c80*/  BSYNC B1 ;  /* 0x0000000000017941 */ /* 0x000fea0003800000 */
.L_x_256:
        /* <DEDUP_REMOVED lines=13> */
.L_x_259:
[----:B------:R-:W-:Y:S05]  /*14d60*/  BSYNC B1 ;  /* 0x0000000000017941 */ /* 0x000fea0003800000 */
.L_x_258:
        /* <DEDUP_REMOVED lines=13> */
.L_x_261:
[----:B------:R-:W-:Y:S05]  /*14e40*/  BSYNC B1 ;  /* 0x0000000000017941 */ /* 0x000fea0003800000 */
.L_x_260:
        /* <DEDUP_REMOVED lines=13> */
.L_x_263:
[----:B------:R-:W-:Y:S05]  /*14f20*/  BSYNC B1 ;  /* 0x0000000000017941 */ /* 0x000fea0003800000 */
.L_x_262:
        /* <DEDUP_REMOVED lines=13> */
.L_x_265:
[----:B------:R-:W-:Y:S05]  /*15000*/  BSYNC B1 ;  /* 0x0000000000017941 */ /* 0x000fea0003800000 */
.L_x_264:
        /* <DEDUP_REMOVED lines=13> */
.L_x_267:
[----:B------:R-:W-:Y:S05]  /*150e0*/  BSYNC B1 ;  /* 0x0000000000017941 */ /* 0x000fea0003800000 */
.L_x_266:
        /* <DEDUP_REMOVED lines=13> */
.L_x_269:
[----:B------:R-:W-:Y:S05]  /*151c0*/  BSYNC B1 ;  /* 0x0000000000017941 */ /* 0x000fea0003800000 */
.L_x_268:
        /* <DEDUP_REMOVED lines=13> */
.L_x_271:
[----:B------:R-:W-:Y:S05]  /*152a0*/  BSYNC B1 ;  /* 0x0000000000017941 */ /* 0x000fea0003800000 */
.L_x_270:
        /* <DEDUP_REMOVED lines=13> */
.L_x_273:
[----:B------:R-:W-:Y:S05]  /*15380*/  BSYNC B1 ;  /* 0x0000000000017941 */ /* 0x000fea0003800000 */
.L_x_272:
        /* <DEDUP_REMOVED lines=13> */
.L_x_275:
[----:B------:R-:W-:Y:S05]  /*15460*/  BSYNC B1 ;  /* 0x0000000000017941 */ /* 0x000fea0003800000 */
.L_x_274:
        /* <DEDUP_REMOVED lines=13> */
.L_x_277:
[----:B------:R-:W-:Y:S05]  /*15540*/  BSYNC B1 ;  /* 0x0000000000017941 */ /* 0x000fea0003800000 */
.L_x_276:
        /* <DEDUP_REMOVED lines=13> */
.L_x_279:
[----:B------:R-:W-:Y:S05]  /*15620*/  BSYNC B1 ;  /* 0x0000000000017941 */ /* 0x000fea0003800000 */
.L_x_278:
        /* <DEDUP_REMOVED lines=13> */
.L_x_281:
[----:B------:R-:W-:Y:S05]  /*15700*/  BSYNC B1 ;  /* 0x0000000000017941 */ /* 0x000fea0003800000 */
.L_x_280:
        /* <DEDUP_REMOVED lines=13> */
.L_x_283:
[----:B------:R-:W-:Y:S05]  /*157e0*/  BSYNC B1 ;  /* 0x0000000000017941 */ /* 0x000fea0003800000 */
.L_x_282:
        /* <DEDUP_REMOVED lines=13> */
.L_x_285:
[----:B------:R-:W-:Y:S05]  /*158c0*/  BSYNC B1 ;  /* 0x0000000000017941 */ /* 0x000fea0003800000 */
.L_x_284:
        /* <DEDUP_REMOVED lines=13> */
.L_x_287:
[----:B------:R-:W-:Y:S05]  /*159a0*/  BSYNC B1 ;  /* 0x0000000000017941 */ /* 0x000fea0003800000 */
.L_x_286:
[----:B0-----:R-:W2:Y:S01]  /*159b0*/  LDL.LU R3, [R1+0x250] ;  /* 0x0002500001037983 */ /* 0x001ea20000300800 */
[----:B-----5:R-:W-:Y:S01]  /*159c0*/  LOP3.LUT R6, R6, 0xff, RZ, 0xc0, !PT ;  /* 0x000000ff06067812 */ /* 0x020fe200078ec0ff */
[----:B------:R-:W-:Y:S01]  /*159d0*/  BSSY B1, `(.L_x_288) ;  /* 0x000000b000017945 */ /* 0x000fe20003800000 */
[----:B------:R-:W-:Y:S02]  /*159e0*/  ISETP.LT.OR P1, PT, R0, 0xfa, !P1 ;  /* 0x000000fa0000780c */ /* 0x000fe40004f21670 */
[----:B------:R-:W-:Y:S02]  /*159f0*/  F2FP.F16.E4M3.UNPACK_B R6, R6 ;  /* 0x00000006ff06723e */ /* 0x000fe400020006ff */
[----:B------:R-:W-:-:S03]  /*15a00*/  PRMT R2, RZ, 0x7610, R2 ;  /* 0x00007610ff027816 */ /* 0x000fc60000000002 */
[----:B------:R-:W-:-:S05]  /*15a10*/  HADD2.F32 R6, -RZ, R6.H0_H0 ;  /* 0x20000006ff067230 */ /* 0x000fca0000004100 */
[----:B------:R-:W-:-:S04]  /*15a20*/  FMUL R6, R6, UR23 ;  /* 0x0000001706067c20 */ /* 0x000fc80008400000 */
[----:B--2---:R-:W-:-:S05]  /*15a30*/  FFMA R6, R3, UR22, R6 ;  /* 0x0000001603067c23 */ /* 0x004fca0008000006 */
[----:B------:R-:W-:-:S05]  /*15a40*/  F2FP.SATFINITE.E4M3.F32.PACK_AB_MERGE_C R3, RZ, R6, RZ ;  /* 0x00000006ff03723e */ /* 0x000fca00048070ff */
[----:B------:R0:W-:Y:S01]  /*15a50*/  @!P2 STG.E.U8 desc[UR20][R24.64+0xf8], R3 ;  /* 0x0000f8031800a986 */ /* 0x0001e2000c101114 */
[----:B------:R-:W-:Y:S05]  /*15a60*/  @P1 BRA `(.L_x_289) ;  /* 0x0000000000041947 */ /* 0x000fea0003800000 */
[----:B------:R2:W5:Y:S02]  /*15a70*/  LDG.E.U8 R2, desc[UR20][R4.64+0xf9] ;  /* 0x0000f91404027981 */ /* 0x000564000c1e1100 */
.L_x_289:
[----:B------:R-:W-:Y:S05]  /*15a80*/  BSYNC B1 ;  /* 0x0000000000017941 */ /* 0x000fea0003800000 */
.L_x_288:
[----:B------:R-:W2:Y:S01]  /*15a90*/  LDL.LU R7, [R1+0x254] ;  /* 0x0002540001077983 */ /* 0x000ea20000300800 */
[----:B-----5:R-:W-:Y:S01]  /*15aa0*/  LOP3.LUT R2, R2, 0xff, RZ, 0xc0, !PT ;  /* 0x000000ff02027812 */ /* 0x020fe200078ec0ff */
[----:B------:R-:W-:Y:S01]  /*15ab0*/  BSSY B1, `(.L_x_290) ;  /* 0x0000013000017945 */ /* 0x000fe20003800000 */
[----:B--234-:R-:W-:Y:S02]  /*15ac0*/  IADD3 R5, P0, R33, 0x80, RZ ;  /* 0x0000008021057810 */ /* 0x01cfe40007f1e0ff */
[----:B------:R-:W-:-:S03]  /*15ad0*/  F2FP.F16.E4M3.UNPACK_B R2, R2 ;  /* 0x00000002ff02723e */ /* 0x000fc600020006ff */
[----:B0-----:R-:W-:Y:S01]  /*15ae0*/  IMAD.X R3, RZ, RZ, R35, P0 ;  /* 0x000000ffff037224 */ /* 0x001fe200000e0623 */
[----:B------:R-:W-:Y:S01]  /*15af0*/  ISETP.GE.AND P0, PT, R32, 0x81, PT ;  /* 0x000000812000780c */ /* 0x000fe20003f06270 */
[----:B------:R-:W-:Y:S02]  /*15b00*/  HADD2.F32 R2, -RZ, R2.H0_H0 ;  /* 0x20000002ff027230 */ /* 0x000fe40000004100 */
[----:B------:R-:W-:Y:S01]  /*15b10*/  IMAD R6, R3, UR6, RZ ;  /* 0x0000000603067c24 */ /* 0x000fe2000f8e02ff */
[----:B------:R-:W-:Y:S02]  /*15b20*/  ISETP.LT.OR P3, PT, R0, 0x1, !P0 ;  /* 0x000000010000780c */ /* 0x000fe40004761670 */
[----:B------:R-:W-:Y:S01]  /*15b30*/  FMUL R4, R2, UR23 ;  /* 0x0000001702047c20 */ /* 0x000fe20008400000 */
[----:B------:R-:W-:-:S04]  /*15b40*/  IMAD.WIDE.U32 R2, R5, UR6, R36 ;  /* 0x0000000605027c25 */ /* 0x000fc8000f8e0024 */
[----:B------:R-:W-:Y:S01]  /*15b50*/  IMAD R5, R5, UR7, R6 ;  /* 0x0000000705057c24 */ /* 0x000fe2000f8e0206 */
[----:B------:R-:W-:-:S04]  /*15b60*/  IADD3 R2, P2, R2, UR10, RZ ;  /* 0x0000000a02027c10 */ /* 0x000fc8000ff5e0ff */
[----:B------:R-:W-:Y:S01]  /*15b70*/  IADD3.X R3, R3, UR11, R5, P2, !PT ;  /* 0x0000000b03037c10 */ /* 0x000fe200097fe405 */
[----:B------:R-:W-:-:S05]  /*15b80*/  FFMA R4, R7, UR22, R4 ;  /* 0x0000001607047c23 */ /* 0x000fca0008000004 */
[----:B------:R-:W-:Y:S02]  /*15b90*/  F2FP.SATFINITE.E4M3.F32.PACK_AB_MERGE_C R7, RZ, R4, RZ ;  /* 0x00000004ff07723e */ /* 0x000fe400048070ff */
[----:B------:R-:W-:-:S03]  /*15ba0*/  PRMT R4, RZ, 0x7610, R4 ;  /* 0x00007610ff047816 */ /* 0x000fc60000000004 */
[----:B------:R0:W-:Y:S01]  /*15bb0*/  @!P1 STG.E.U8 desc[UR20][R24.64+0xf9], R7 ;  /* 0x0000f90718009986 */ /* 0x0001e2000c101114 */
[----:B------:R-:W-:Y:S05]  /*15bc0*/  @P3 BRA `(.L_x_291) ;  /* 0x0000000000043947 */ /* 0x000fea0003800000 */
[----:B------:R2:W5:Y:S02]  /*15bd0*/  LDG.E.U8 R4, desc[UR20][R2.64] ;  /* 0x0000001402047981 */ /* 0x000564000c1e1100 */
.L_x_291:
[----:B------:R-:W-:Y:S05]  /*15be0*/  BSYNC B1 ;  /* 0x0000000000017941 */ /* 0x000fea0003800000 */
.L_x_290:
[----:B------:R-:W3:Y:S01]  /*15bf0*/  LDL.LU R5, [R1+0x258] ;  /* 0x0002580001057983 */ /* 0x000ee20000300800 */
        /* <DEDUP_REMOVED lines=12> */
.L_x_293:
[----:B------:R-:W-:Y:S05]  /*15cc0*/  BSYNC B1 ;  /* 0x0000000000017941 */ /* 0x000fea0003800000 */
.L_x_292:
[----:B---3--:R-:W3:Y:S01]  /*15cd0*/  LDL.LU R5, [R1+0x25c] ;  /* 0x00025c0001057983 */ /* 0x008ee20000300800 */
[----:B-----5:R-:W-:Y:S01]  /*15ce0*/  LOP3.LUT R4, R4, 0xff, RZ, 0xc0, !PT ;  /* 0x000000ff04047812 */ /* 0x020fe200078ec0ff */
[----:B------:R-:W-:Y:S01]  /*15cf0*/  BSSY B1, `(.L_x_294) ;  /* 0x0000013000017945 */ /* 0x000fe20003800000 */
[----:B------:R-:W-:Y:S02]  /*15d00*/  IADD3 R33, P1, R33, 0x88, RZ ;  /* 0x0000008821217810 */ /* 0x000fe40007f3e0ff */
[----:B------:R-:W-:Y:S02]  /*15d10*/  F2FP.F16.E4M3.UNPACK_B R4, R4 ;  /* 0x00000004ff04723e */ /* 0x000fe400020006ff */
[----:B------:R-:W-:Y:S01]  /*15d20*/  PRMT R6, RZ, 0x7610, R6 ;  /* 0x00007610ff067816 */ /* 0x000fe20000000006 */
[----:B------:R-:W-:Y:S01]  /*15d30*/  IMAD.X R34, RZ, RZ, R35, P1 ;  /* 0x000000ffff227224 */ /* 0x000fe200008e0623 */
[----:B------:R-:W-:Y:S01]  /*15d40*/  ISETP.GE.AND P1, PT, R32, 0x89, PT ;  /* 0x000000892000780c */ /* 0x000fe20003f26270 */
[----:B------:R-:W-:-:S02]  /*15d50*/  HADD2.F32 R4, -RZ, R4.H0_H0 ;  /* 0x20000004ff047230 */ /* 0x000fc40000004100 */
[----:B------:R-:W-:Y:S01]  /*15d60*/  IMAD R34, R34, UR6, RZ ;  /* 0x0000000622227c24 */ /* 0x000fe2000f8e02ff */
[----:B------:R-:W-:Y:S01]  /*15d70*/  ISETP.LT.OR P5, PT, R0, 0x1, !P1 ;  /* 0x000000010000780c */ /* 0x000fe20004fa1670 */
[----:B------:R-:W-:-:S04]  /*15d80*/  IMAD.WIDE.U32 R36, R33, UR6, R36 ;  /* 0x0000000621247c25 */ /* 0x000fc8000f8e0024 */
[----:B------:R-:W-:Y:S01]  /*15d90*/  FMUL R4, R4, UR23 ;  /* 0x0000001704047c20 */ /* 0x000fe20008400000 */
[----:B------:R-:W-:-:S03]  /*15da0*/  IMAD R33, R33, UR7, R34 ;  /* 0x0000000721217c24 */ /* 0x000fc6000f8e0222 */
[----:B---3--:R-:W-:Y:S01]  /*15db0*/  FFMA R5, R5, UR22, R4 ;  /* 0x0000001605057c23 */ /* 0x008fe20008000004 */
[----:B------:R-:W-:-:S04]  /*15dc0*/  IADD3 R4, P3, R36, UR10, RZ ;  /* 0x0000000a24047c10 */ /* 0x000fc8000ff7e0ff */
[----:B0-----:R-:W-:Y:S02]  /*15dd0*/  F2FP.SATFINITE.E4M3.F32.PACK_AB_MERGE_C R7, RZ, R5, RZ ;  /* 0x00000005ff07723e */ /* 0x001fe400048070ff */
[----:B------:R-:W-:-:S03]  /*15de0*/  IADD3.X R5, R37, UR11, R33, P3, !PT ;  /* 0x0000000b25057c10 */ /* 0x000fc60009ffe421 */
[----:B------:R0:W-:Y:S01]  /*15df0*/  @!P2 STG.E.U8 desc[UR20][R28.64+0x1], R7 ;  /* 0x000001071c00a986 */ /* 0x0001e2000c101114 */
[----:B------:R-:W-:Y:S05]  /*15e00*/  @P5 BRA `(.L_x_295) ;  /* 0x0000000000045947 */ /* 0x000fea0003800000 */
[----:B------:R3:W5:Y:S02]  /*15e10*/  LDG.E.U8 R6, desc[UR20][R4.64] ;  /* 0x0000001404067981 */ /* 0x000764000c1e1100 */
.L_x_295:
[----:B------:R-:W-:Y:S05]  /*15e20*/  BSYNC B1 ;  /* 0x0000000000017941 */ /* 0x000fea0003800000 */
.L_x_294:
        /* <DEDUP_REMOVED lines=13> */
.L_x_297:
[----:B------:R-:W-:Y:S05]  /*15f00*/  BSYNC B1 ;  /* 0x0000000000017941 */ /* 0x000fea0003800000 */
.L_x_296:
        /* <DEDUP_REMOVED lines=13> */
.L_x_299:
[----:B------:R-:W-:Y:S05]  /*15fe0*/  BSYNC B1 ;  /* 0x0000000000017941 */ /* 0x000fea0003800000 */
.L_x_298:
        /* <DEDUP_REMOVED lines=13> */
.L_x_301:
[----:B------:R-:W-:Y:S05]  /*160c0*/  BSYNC B1 ;  /* 0x0000000000017941 */ /* 0x000fea0003800000 */
.L_x_300:
        /* <DEDUP_REMOVED lines=13> */
.L_x_303:
[----:B------:R-:W-:Y:S05]  /*161a0*/  BSYNC B1 ;  /* 0x0000000000017941 */ /* 0x000fea0003800000 */
.L_x_302:
        /* <DEDUP_REMOVED lines=13> */
.L_x_305:
[----:B------:R-:W-:Y:S05]  /*16280*/  BSYNC B1 ;  /* 0x0000000000017941 */ /* 0x000fea0003800000 */
.L_x_304:
        /* <DEDUP_REMOVED lines=13> */
.L_x_307:
[----:B------:R-:W-:Y:S05]  /*16360*/  BSYNC B1 ;  /* 0x0000000000017941 */ /* 0x000fea0003800000 */
.L_x_306:
        /* <DEDUP_REMOVED lines=13> */
.L_x_309:
[----:B------:R-:W-:Y:S05]  /*16440*/  BSYNC B1 ;  /* 0x0000000000017941 */ /* 0x000fea0003800000 */
.L_x_308:
        /* <DEDUP_REMOVED lines=13> */
.L_x_311:
[----:B------:R-:W-:Y:S05]  /*16520*/  BSYNC B1 ;  /* 0x0000000000017941 */ /* 0x000fea0003800000 */
.L_x_310:
        /* <DEDUP_REMOVED lines=13> */
.L_x_313:
[----:B------:R-:W-:Y:S05]  /*16600*/  BSYNC B1 ;  /* 0x0000000000017941 */ /* 0x000fea0003800000 */
.L_x_312:
        /* <DEDUP_REMOVED lines=13> */
.L_x_315:
[----:B------:R-:W-:Y:S05]  /*166e0*/  BSYNC B1 ;  /* 0x0000000000017941 */ /* 0x000fea0003800000 */
.L_x_314:
        /* <DEDUP_REMOVED lines=13> */
.L_x_317:
[----:B------:R-:W-:Y:S05]  /*167c0*/  BSYNC B1 ;  /* 0x0000000000017941 */ /* 0x000fea0003800000 */
.L_x_316:
        /* <DEDUP_REMOVED lines=13> */
.L_x_319:
[----:B------:R-:W-:Y:S05]  /*168a0*/  BSYNC B1 ;  /* 0x0000000000017941 */ /* 0x000fea0003800000 */
.L_x_318:
        /* <DEDUP_REMOVED lines=13> */
.L_x_321:
[----:B------:R-:W-:Y:S05]  /*16980*/  BSYNC B1 ;  /* 0x0000000000017941 */ /* 0x000fea0003800000 */
.L_x_320:
        /* <DEDUP_REMOVED lines=13> */
.L_x_323:
[----:B------:R-:W-:Y:S05]  /*16a60*/  BSYNC B1 ;  /* 0x0000000000017941 */ /* 0x000fea0003800000 */
.L_x_322:
        /* <DEDUP_REMOVED lines=13> */
.L_x_325:
[----:B------:R-:W-:Y:S05]  /*16b40*/  BSYNC B1 ;  /* 0x0000000000017941 */ /* 0x000fea0003800000 */
.L_x_324:
        /* <DEDUP_REMOVED lines=13> */
.L_x_327:
[----:B------:R-:W-:Y:S05]  /*16c20*/  BSYNC B1 ;  /* 0x0000000000017941 */ /* 0x000fea0003800000 */
.L_x_326:
        /* <DEDUP_REMOVED lines=13> */
.L_x_329:
[----:B------:R-:W-:Y:S05]  /*16d00*/  BSYNC B1 ;  /* 0x0000000000017941 */ /* 0x000fea0003800000 */
.L_x_328:
        /* <DEDUP_REMOVED lines=13> */
.L_x_331:
[----:B------:R-:W-:Y:S05]  /*16de0*/  BSYNC B1 ;  /* 0x0000000000017941 */ /* 0x000fea0003800000 */
.L_x_330:
        /* <DEDUP_REMOVED lines=13> */
.L_x_333:
[----:B------:R-:W-:Y:S05]  /*16ec0*/  BSYNC B1 ;  /* 0x0000000000017941 */ /* 0x000fea0003800000 */
.L_x_332:
        /* <DEDUP_REMOVED lines=13> */
.L_x_335:
[----:B------:R-:W-:Y:S05]  /*16fa0*/  BSYNC B1 ;  /* 0x0000000000017941 */ /* 0x000fea0003800000 */
.L_x_334:
        /* <DEDUP_REMOVED lines=13> */
.L_x_337:
[----:B------:R-:W-:Y:S05]  /*17080*/  BSYNC B1 ;  /* 0x0000000000017941 */ /* 0x000fea0003800000 */
.L_x_336:
        /* <DEDUP_REMOVED lines=13> */
.L_x_339:
[----:B------:R-:W-:Y:S05]  /*17160*/  BSYNC B1 ;  /* 0x0000000000017941 */ /* 0x000fea0003800000 */
.L_x_338:
        /* <DEDUP_REMOVED lines=13> */
.L_x_341:
[----:B------:R-:W-:Y:S05]  /*17240*/  BSYNC B1 ;  /* 0x0000000000017941 */ /* 0x000fea0003800000 */
.L_x_340:
        /* <DEDUP_REMOVED lines=13> */
.L_x_343:
[----:B------:R-:W-:Y:S05]  /*17320*/  BSYNC B1 ;  /* 0x0000000000017941 */ /* 0x000fea0003800000 */
.L_x_342:
        /* <DEDUP_REMOVED lines=13> */
.L_x_345:
[----:B------:R-:W-:Y:S05]  /*17400*/  BSYNC B1 ;  /* 0x0000000000017941 */ /* 0x000fea0003800000 */
.L_x_344:
        /* <DEDUP_REMOVED lines=13> */
.L_x_347:
[----:B------:R-:W-:Y:S05]  /*174e0*/  BSYNC B1 ;  /* 0x0000000000017941 */ /* 0x000fea0003800000 */
.L_x_346:
        /* <DEDUP_REMOVED lines=13> */
.L_x_349:
[----:B------:R-:W-:Y:S05]  /*175c0*/  BSYNC B1 ;  /* 0x0000000000017941 */ /* 0x000fea0003800000 */
.L_x_348:
        /* <DEDUP_REMOVED lines=13> */
.L_x_351:
[----:B------:R-:W-:Y:S05]  /*176a0*/  BSYNC B1 ;  /* 0x0000000000017941 */ /* 0x000fea0003800000 */
.L_x_350:
        /* <DEDUP_REMOVED lines=13> */
.L_x_353:
[----:B------:R-:W-:Y:S05]  /*17780*/  BSYNC B1 ;  /* 0x0000000000017941 */ /* 0x000fea0003800000 */
.L_x_352:
        /* <DEDUP_REMOVED lines=13> */
.L_x_355:
[----:B------:R-:W-:Y:S05]  /*17860*/  BSYNC B1 ;  /* 0x0000000000017941 */ /* 0x000fea0003800000 */
.L_x_354:
        /* <DEDUP_REMOVED lines=13> */
.L_x_357:
[----:B------:R-:W-:Y:S05]  /*17940*/  BSYNC B1 ;  /* 0x0000000000017941 */ /* 0x000fea0003800000 */
.L_x_356:
        /* <DEDUP_REMOVED lines=13> */
.L_x_359:
[----:B------:R-:W-:Y:S05]  /*17a20*/  BSYNC B1 ;  /* 0x0000000000017941 */ /* 0x000fea0003800000 */
.L_x_358:
        /* <DEDUP_REMOVED lines=13> */
.L_x_361:
[----:B------:R-:W-:Y:S05]  /*17b00*/  BSYNC B1 ;  /* 0x0000000000017941 */ /* 0x000fea0003800000 */
.L_x_360:
        /* <DEDUP_REMOVED lines=13> */
.L_x_363:
[----:B------:R-:W-:Y:S05]  /*17be0*/  BSYNC B1 ;  /* 0x0000000000017941 */ /* 0x000fea0003800000 */
.L_x_362:
        /* <DEDUP_REMOVED lines=13> */
.L_x_365:
[----:B------:R-:W-:Y:S05]  /*17cc0*/  BSYNC B1 ;  /* 0x0000000000017941 */ /* 0x000fea0003800000 */
.L_x_364:
        /* <DEDUP_REMOVED lines=13> */
.L_x_367:
[----:B------:R-:W-:Y:S05]  /*17da0*/  BSYNC B1 ;  /* 0x0000000000017941 */ /* 0x000fea0003800000 */
.L_x_366:
        /* <DEDUP_REMOVED lines=13> */
.L_x_369:
[----:B------:R-:W-:Y:S05]  /*17e80*/  BSYNC B1 ;  /* 0x0000000000017941 */ /* 0x000fea0003800000 */
.L_x_368:
        /* <DEDUP_REMOVED lines=13> */
.L_x_371:
[----:B------:R-:W-:Y:S05]  /*17f60*/  BSYNC B1 ;  /* 0x0000000000017941 */ /* 0x000fea0003800000 */
.L_x_370:
        /* <DEDUP_REMOVED lines=13> */
.L_x_373:
[----:B------:R-:W-:Y:S05]  /*18040*/  BSYNC B1 ;  /* 0x0000000000017941 */ /* 0x000fea0003800000 */
.L_x_372:
        /* <DEDUP_REMOVED lines=13> */
.L_x_375:
[----:B------:R-:W-:Y:S05]  /*18120*/  BSYNC B1 ;  /* 0x0000000000017941 */ /* 0x000fea0003800000 */
.L_x_374:
        /* <DEDUP_REMOVED lines=13> */
.L_x_377:
[----:B------:R-:W-:Y:S05]  /*18200*/  BSYNC B1 ;  /* 0x0000000000017941 */ /* 0x000fea0003800000 */
.L_x_376:
        /* <DEDUP_REMOVED lines=13> */
.L_x_379:
[----:B------:R-:W-:Y:S05]  /*182e0*/  BSYNC B1 ;  /* 0x0000000000017941 */ /* 0x000fea0003800000 */
.L_x_378:
        /* <DEDUP_REMOVED lines=13> */
.L_x_381:
[----:B------:R-:W-:Y:S05]  /*183c0*/  BSYNC B1 ;  /* 0x0000000000017941 */ /* 0x000fea0003800000 */
.L_x_380:
        /* <DEDUP_REMOVED lines=13> */
.L_x_383:
[----:B------:R-:W-:Y:S05]  /*184a0*/  BSYNC B1 ;  /* 0x0000000000017941 */ /* 0x000fea0003800000 */
.L_x_382:
        /* <DEDUP_REMOVED lines=13> */
.L_x_385:
[----:B------:R-:W-:Y:S05]  /*18580*/  BSYNC B1 ;  /* 0x0000000000017941 */ /* 0x000fea0003800000 */
.L_x_384:
        /* <DEDUP_REMOVED lines=13> */
.L_x_387:
[----:B------:R-:W-:Y:S05]  /*18660*/  BSYNC B1 ;  /* 0x0000000000017941 */ /* 0x000fea0003800000 */
.L_x_386:
        /* <DEDUP_REMOVED lines=13> */
.L_x_389:
[----:B------:R-:W-:Y:S05]  /*18740*/  BSYNC B1 ;  /* 0x0000000000017941 */ /* 0x000fea0003800000 */
.L_x_388:
        /* <DEDUP_REMOVED lines=13> */
.L_x_391:
[----:B------:R-:W-:Y:S05]  /*18820*/  BSYNC B1 ;  /* 0x0000000000017941 */ /* 0x000fea0003800000 */
.L_x_390:
        /* <DEDUP_REMOVED lines=13> */
.L_x_393:
[----:B------:R-:W-:Y:S05]  /*18900*/  BSYNC B1 ;  /* 0x0000000000017941 */ /* 0x000fea0003800000 */
.L_x_392:
        /* <DEDUP_REMOVED lines=13> */
.L_x_395:
[----:B------:R-:W-:Y:S05]  /*189e0*/  BSYNC B1 ;  /* 0x0000000000017941 */ /* 0x000fea0003800000 */
.L_x_394:
        /* <DEDUP_REMOVED lines=13> */
.L_x_397:
[----:B------:R-:W-:Y:S05]  /*18ac0*/  BSYNC B1 ;  /* 0x0000000000017941 */ /* 0x000fea0003800000 */
.L_x_396:
        /* <DEDUP_REMOVED lines=13> */
.L_x_399:
[----:B------:R-:W-:Y:S05]  /*18ba0*/  BSYNC B1 ;  /* 0x0000000000017941 */ /* 0x000fea0003800000 */
.L_x_398:
        /* <DEDUP_REMOVED lines=13> */
.L_x_401:
[----:B------:R-:W-:Y:S05]  /*18c80*/  BSYNC B1 ;  /* 0x0000000000017941 */ /* 0x000fea0003800000 */
.L_x_400:
        /* <DEDUP_REMOVED lines=13> */
.L_x_403:
[----:B------:R-:W-:Y:S05]  /*18d60*/  BSYNC B1 ;  /* 0x0000000000017941 */ /* 0x000fea0003800000 */
.L_x_402:
        /* <DEDUP_REMOVED lines=13> */
.L_x_405:
[----:B------:R-:W-:Y:S05]  /*18e40*/  BSYNC B1 ;  /* 0x0000000000017941 */ /* 0x000fea0003800000 */
.L_x_404:
        /* <DEDUP_REMOVED lines=13> */
.L_x_407:
[----:B------:R-:W-:Y:S05]  /*18f20*/  BSYNC B1 ;  /* 0x0000000000017941 */ /* 0x000fea0003800000 */
.L_x_406:
        /* <DEDUP_REMOVED lines=13> */
.L_x_409:
[----:B------:R-:W-:Y:S05]  /*19000*/  BSYNC B1 ;  /* 0x0000000000017941 */ /* 0x000fea0003800000 */
.L_x_408:
        /* <DEDUP_REMOVED lines=13> */
.L_x_411:
[----:B------:R-:W-:Y:S05]  /*190e0*/  BSYNC B1 ;  /* 0x0000000000017941 */ /* 0x000fea0003800000 */
.L_x_410:
        /* <DEDUP_REMOVED lines=13> */
.L_x_413:
[----:B------:R-:W-:Y:S05]  /*191c0*/  BSYNC B1 ;  /* 0x0000000000017941 */ /* 0x000fea0003800000 */
.L_x_412:
        /* <DEDUP_REMOVED lines=13> */
.L_x_415:
[----:B------:R-:W-:Y:S05]  /*192a0*/  BSYNC B1 ;  /* 0x0000000000017941 */ /* 0x000fea0003800000 */
.L_x_414:
        /* <DEDUP_REMOVED lines=13> */
.L_x_417:
[----:B------:R-:W-:Y:S05]  /*19380*/  BSYNC B1 ;  /* 0x0000000000017941 */ /* 0x000fea0003800000 */
.L_x_416:
        /* <DEDUP_REMOVED lines=13> */
.L_x_419:
[----:B------:R-:W-:Y:S05]  /*19460*/  BSYNC B1 ;  /* 0x0000000000017941 */ /* 0x000fea0003800000 */
.L_x_418:
        /* <DEDUP_REMOVED lines=13> */
.L_x_421:
[----:B------:R-:W-:Y:S05]  /*19540*/  BSYNC B1 ;  /* 0x0000000000017941 */ /* 0x000fea0003800000 */
.L_x_420:
        /* <DEDUP_REMOVED lines=13> */
.L_x_423:
[----:B------:R-:W-:Y:S05]  /*19620*/  BSYNC B1 ;  /* 0x0000000000017941 */ /* 0x000fea0003800000 */
.L_x_422:
        /* <DEDUP_REMOVED lines=13> */
.L_x_425:
[----:B------:R-:W-:Y:S05]  /*19700*/  BSYNC B1 ;  /* 0x0000000000017941 */ /* 0x000fea0003800000 */
.L_x_424:
        /* <DEDUP_REMOVED lines=13> */
.L_x_427:
[----:B------:R-:W-:Y:S05]  /*197e0*/  BSYNC B1 ;  /* 0x0000000000017941 */ /* 0x000fea0003800000 */
.L_x_426:
        /* <DEDUP_REMOVED lines=13> */
.L_x_429:
[----:B------:R-:W-:Y:S05]  /*198c0*/  BSYNC B1 ;  /* 0x0000000000017941 */ /* 0x000fea0003800000 */
.L_x_428:
        /* <DEDUP_REMOVED lines=13> */
.L_x_431:
[----:B------:R-:W-:Y:S05]  /*199a0*/  BSYNC B1 ;  /* 0x0000000000017941 */ /* 0x000fea0003800000 */
.L_x_430:
        /* <DEDUP_REMOVED lines=13> */
.L_x_433:
[----:B------:R-:W-:Y:S05]  /*19a80*/  BSYNC B1 ;  /* 0x0000000000017941 */ /* 0x000fea0003800000 */
.L_x_432:
        /* <DEDUP_REMOVED lines=13> */
.L_x_435:
[----:B------:R-:W-:Y:S05]  /*19b60*/  BSYNC B1 ;  /* 0x0000000000017941 */ /* 0x000fea0003800000 */
.L_x_434:
        /* <DEDUP_REMOVED lines=13> */
.L_x_437:
[----:B------:R-:W-:Y:S05]  /*19c40*/  BSYNC B1 ;  /* 0x0000000000017941 */ /* 0x000fea0003800000 */
.L_x_436:
        /* <DEDUP_REMOVED lines=13> */
.L_x_439:
[----:B------:R-:W-:Y:S05]  /*19d20*/  BSYNC B1 ;  /* 0x0000000000017941 */ /* 0x000fea0003800000 */
.L_x_438:
        /* <DEDUP_REMOVED lines=13> */
.L_x_441:
[----:B------:R-:W-:Y:S05]  /*19e00*/  BSYNC B1 ;  /* 0x0000000000017941 */ /* 0x000fea0003800000 */
.L_x_440:
        /* <DEDUP_REMOVED lines=13> */
.L_x_443:
[----:B------:R-:W-:Y:S05]  /*19ee0*/  BSYNC B1 ;  /* 0x0000000000017941 */ /* 0x000fea0003800000 */
.L_x_442:
        /* <DEDUP_REMOVED lines=13> */
.L_x_445:
[----:B------:R-:W-:Y:S05]  /*19fc0*/  BSYNC B1 ;  /* 0x0000000000017941 */ /* 0x000fea0003800000 */
.L_x_444:
        /* <DEDUP_REMOVED lines=13> */
.L_x_447:
[----:B------:R-:W-:Y:S05]  /*1a0a0*/  BSYNC B1 ;  /* 0x0000000000017941 */ /* 0x000fea0003800000 */
.L_x_446:
        /* <DEDUP_REMOVED lines=13> */
.L_x_449:
[----:B------:R-:W-:Y:S05]  /*1a180*/  BSYNC B1 ;  /* 0x0000000000017941 */ /* 0x000fea0003800000 */
.L_x_448:
        /* <DEDUP_REMOVED lines=13> */
.L_x_451:
[----:B------:R-:W-:Y:S05]  /*1a260*/  BSYNC B1 ;  /* 0x0000000000017941 */ /* 0x000fea0003800000 */
.L_x_450:
        /* <DEDUP_REMOVED lines=13> */
.L_x_453:
[----:B------:R-:W-:Y:S05]  /*1a340*/  BSYNC B1 ;  /* 0x0000000000017941 */ /* 0x000fea0003800000 */
.L_x_452:
        /* <DEDUP_REMOVED lines=13> */
.L_x_455:
[----:B------:R-:W-:Y:S05]  /*1a420*/  BSYNC B1 ;  /* 0x0000000000017941 */ /* 0x000fea0003800000 */
.L_x_454:
        /* <DEDUP_REMOVED lines=13> */
.L_x_457:
[----:B------:R-:W-:Y:S05]  /*1a500*/  BSYNC B1 ;  /* 0x0000000000017941 */ /* 0x000fea0003800000 */
.L_x_456:
        /* <DEDUP_REMOVED lines=13> */
.L_x_459:
[----:B------:R-:W-:Y:S05]  /*1a5e0*/  BSYNC B1 ;  /* 0x0000000000017941 */ /* 0x000fea0003800000 */
.L_x_458:
        /* <DEDUP_REMOVED lines=13> */
.L_x_461:
[----:B------:R-:W-:Y:S05]  /*1a6c0*/  BSYNC B1 ;  /* 0x0000000000017941 */ /* 0x000fea0003800000 */
.L_x_460:
        /* <DEDUP_REMOVED lines=13> */
.L_x_463:
[----:B------:R-:W-:Y:S05]  /*1a7a0*/  BSYNC B1 ;  /* 0x0000000000017941 */ /* 0x000fea0003800000 */
.L_x_462:
        /* <DEDUP_REMOVED lines=13> */
.L_x_465:
[----:B------:R-:W-:Y:S05]  /*1a880*/  BSYNC B1 ;  /* 0x0000000000017941 */ /* 0x000fea0003800000 */
.L_x_464:
        /* <DEDUP_REMOVED lines=13> */
.L_x_467:
[----:B------:R-:W-:Y:S05]  /*1a960*/  BSYNC B1 ;  /* 0x0000000000017941 */ /* 0x000fea0003800000 */
.L_x_466:
        /* <DEDUP_REMOVED lines=13> */
.L_x_469:
[----:B------:R-:W-:Y:S05]  /*1aa40*/  BSYNC B1 ;  /* 0x0000000000017941 */ /* 0x000fea0003800000 */
.L_x_468:
        /* <DEDUP_REMOVED lines=13> */
.L_x_471:
[----:B------:R-:W-:Y:S05]  /*1ab20*/  BSYNC B1 ;  /* 0x0000000000017941 */ /* 0x000fea0003800000 */
.L_x_470:
        /* <DEDUP_REMOVED lines=13> */
.L_x_473:
[----:B------:R-:W-:Y:S05]  /*1ac00*/  BSYNC B1 ;  /* 0x0000000000017941 */ /* 0x000fea0003800000 */
.L_x_472:
        /* <DEDUP_REMOVED lines=13> */
.L_x_475:
[----:B------:R-:W-:Y:S05]  /*1ace0*/  BSYNC B1 ;  /* 0x0000000000017941 */ /* 0x000fea0003800000 */
.L_x_474:
        /* <DEDUP_REMOVED lines=13> */
.L_x_477:
[----:B------:R-:W-:Y:S05]  /*1adc0*/  BSYNC B1 ;  /* 0x0000000000017941 */ /* 0x000fea0003800000 */
.L_x_476:
        /* <DEDUP_REMOVED lines=13> */
.L_x_479:
[----:B------:R-:W-:Y:S05]  /*1aea0*/  BSYNC B1 ;  /* 0x0000000000017941 */ /* 0x000fea0003800000 */
.L_x_478:
        /* <DEDUP_REMOVED lines=13> */
.L_x_481:
[----:B------:R-:W-:Y:S05]  /*1af80*/  BSYNC B1 ;  /* 0x0000000000017941 */ /* 0x000fea0003800000 */
.L_x_480:
        /* <DEDUP_REMOVED lines=13> */
.L_x_483:
[----:B------:R-:W-:Y:S05]  /*1b060*/  BSYNC B1 ;  /* 0x0000000000017941 */ /* 0x000fea0003800000 */
.L_x_482:
        /* <DEDUP_REMOVED lines=13> */
.L_x_485:
[----:B------:R-:W-:Y:S05]  /*1b140*/  BSYNC B1 ;  /* 0x0000000000017941 */ /* 0x000fea0003800000 */
.L_x_484:
        /* <DEDUP_REMOVED lines=13> */
.L_x_487:
[----:B------:R-:W-:Y:S05]  /*1b220*/  BSYNC B1 ;  /* 0x0000000000017941 */ /* 0x000fea0003800000 */
.L_x_486:
        /* <DEDUP_REMOVED lines=13> */
.L_x_489:
[----:B------:R-:W-:Y:S05]  /*1b300*/  BSYNC B1 ;  /* 0x0000000000017941 */ /* 0x000fea0003800000 */
.L_x_488:
        /* <DEDUP_REMOVED lines=13> */
.L_x_491:
[----:B------:R-:W-:Y:S05]  /*1b3e0*/  BSYNC B1 ;  /* 0x0000000000017941 */ /* 0x000fea0003800000 */
.L_x_490:
        /* <DEDUP_REMOVED lines=13> */
.L_x_493:
[----:B------:R-:W-:Y:S05]  /*1b4c0*/  BSYNC B1 ;  /* 0x0000000000017941 */ /* 0x000fea0003800000 */
.L_x_492:
        /* <DEDUP_REMOVED lines=13> */
.L_x_495:
[----:B------:R-:W-:Y:S05]  /*1b5a0*/  BSYNC B1 ;  /* 0x0000000000017941 */ /* 0x000fea0003800000 */
.L_x_494:
        /* <DEDUP_REMOVED lines=13> */
.L_x_497:
[----:B------:R-:W-:Y:S05]  /*1b680*/  BSYNC B1 ;  /* 0x0000000000017941 */ /* 0x000fea0003800000 */
.L_x_496:
        /* <DEDUP_REMOVED lines=13> */
.L_x_499:
[----:B------:R-:W-:Y:S05]  /*1b760*/  BSYNC B1 ;  /* 0x0000000000017941 */ /* 0x000fea0003800000 */
.L_x_498:
        /* <DEDUP_REMOVED lines=13> */
.L_x_501:
[----:B------:R-:W-:Y:S05]  /*1b840*/  BSYNC B1 ;  /* 0x0000000000017941 */ /* 0x000fea0003800000 */
.L_x_500:
        /* <DEDUP_REMOVED lines=13> */
.L_x_503:
[----:B------:R-:W-:Y:S05]  /*1b920*/  BSYNC B1 ;  /* 0x0000000000017941 */ /* 0x000fea0003800000 */
.L_x_502:
        /* <DEDUP_REMOVED lines=13> */
.L_x_505:
[----:B------:R-:W-:Y:S05]  /*1ba00*/  BSYNC B1 ;  /* 0x0000000000017941 */ /* 0x000fea0003800000 */
.L_x_504:
        /* <DEDUP_REMOVED lines=13> */
.L_x_507:
[----:B------:R-:W-:Y:S05]  /*1bae0*/  BSYNC B1 ;  /* 0x0000000000017941 */ /* 0x000fea0003800000 */
.L_x_506:
        /* <DEDUP_REMOVED lines=13> */
.L_x_509:
[----:B------:R-:W-:Y:S05]  /*1bbc0*/  BSYNC B1 ;  /* 0x0000000000017941 */ /* 0x000fea0003800000 */
.L_x_508:
        /* <DEDUP_REMOVED lines=13> */
.L_x_511:
[----:B------:R-:W-:Y:S05]  /*1bca0*/  BSYNC B1 ;  /* 0x0000000000017941 */ /* 0x000fea0003800000 */
.L_x_510:
        /* <DEDUP_REMOVED lines=13> */
.L_x_513:
[----:B------:R-:W-:Y:S05]  /*1bd80*/  BSYNC B1 ;  /* 0x0000000000017941 */ /* 0x000fea0003800000 */
.L_x_512:
        /* <DEDUP_REMOVED lines=13> */
.L_x_515:
[----:B------:R-:W-:Y:S05]  /*1be60*/  BSYNC B1 ;  /* 0x0000000000017941 */ /* 0x000fea0003800000 */
.L_x_514:
        /* <DEDUP_REMOVED lines=13> */
.L_x_517:
[----:B------:R-:W-:Y:S05]  /*1bf40*/  BSYNC B1 ;  /* 0x0000000000017941 */ /* 0x000fea0003800000 */
.L_x_516:
        /* <DEDUP_REMOVED lines=13> */
.L_x_519:
[----:B------:R-:W-:Y:S05]  /*1c020*/  BSYNC B1 ;  /* 0x0000000000017941 */ /* 0x000fea0003800000 */
.L_x_518:
        /* <DEDUP_REMOVED lines=13> */
.L_x_521:
[----:B------:R-:W-:Y:S05]  /*1c100*/  BSYNC B1 ;  /* 0x0000000000017941 */ /* 0x000fea0003800000 */
.L_x_520:
        /* <DEDUP_REMOVED lines=13> */
.L_x_523:
[----:B------:R-:W-:Y:S05]  /*1c1e0*/  BSYNC B1 ;  /* 0x0000000000017941 */ /* 0x000fea0003800000 */
.L_x_522:
        /* <DEDUP_REMOVED lines=13> */
.L_x_525:
[----:B------:R-:W-:Y:S05]  /*1c2c0*/  BSYNC B1 ;  /* 0x0000000000017941 */ /* 0x000fea0003800000 */
.L_x_524:
        /* <DEDUP_REMOVED lines=13> */
.L_x_527:
[----:B------:R-:W-:Y:S05]  /*1c3a0*/  BSYNC B1 ;  /* 0x0000000000017941 */ /* 0x000fea0003800000 */
.L_x_526:
        /* <DEDUP_REMOVED lines=13> */
.L_x_529:
[----:B------:R-:W-:Y:S05]  /*1c480*/  BSYNC B1 ;  /* 0x0000000000017941 */ /* 0x000fea0003800000 */
.L_x_528:
        /* <DEDUP_REMOVED lines=13> */
.L_x_531:
[----:B------:R-:W-:Y:S05]  /*1c560*/  BSYNC B1 ;  /* 0x0000000000017941 */ /* 0x000fea0003800000 */
.L_x_530:
        /* <DEDUP_REMOVED lines=13> */
.L_x_533:
[----:B------:R-:W-:Y:S05]  /*1c640*/  BSYNC B1 ;  /* 0x0000000000017941 */ /* 0x000fea0003800000 */
.L_x_532:
        /* <DEDUP_REMOVED lines=13> */
.L_x_535:
[----:B------:R-:W-:Y:S05]  /*1c720*/  BSYNC B1 ;  /* 0x0000000000017941 */ /* 0x000fea0003800000 */
.L_x_534:
        /* <DEDUP_REMOVED lines=13> */
.L_x_537:
[----:B------:R-:W-:Y:S05]  /*1c800*/  BSYNC B1 ;  /* 0x0000000000017941 */ /* 0x000fea0003800000 */
.L_x_536:
        /* <DEDUP_REMOVED lines=13> */
.L_x_539:
[----:B------:R-:W-:Y:S05]  /*1c8e0*/  BSYNC B1 ;  /* 0x0000000000017941 */ /* 0x000fea0003800000 */
.L_x_538:
        /* <DEDUP_REMOVED lines=13> */
.L_x_541:
[----:B------:R-:W-:Y:S05]  /*1c9c0*/  BSYNC B1 ;  /* 0x0000000000017941 */ /* 0x000fea0003800000 */
.L_x_540:
[----:B--234-:R-:W2:Y:S01]  /*1c9d0*/  LDL.LU R3, [R1+0x44c] ;  /* 0x00044c0001037983 */ /* 0x01cea20000300800 */
        /* <DEDUP_REMOVED lines=12> */
.L_x_543:
[----:B------:R-:W-:Y:S05]  /*1caa0*/  BSYNC B1 ;  /* 0x0000000000017941 */ /* 0x000fea0003800000 */
.L_x_542:
[----:B--2---:R-:W2:Y:S01]  /*1cab0*/  LDL.LU R3, [R1+0x450] ;  /* 0x0004500001037983 */ /* 0x004ea20000300800 */
        /* <DEDUP_REMOVED lines=12> */
.L_x_545:
[----:B------:R-:W-:Y:S05]  /*1cb80*/  BSYNC B1 ;  /* 0x0000000000017941 */ /* 0x000fea0003800000 */
.L_x_544:
[----:B------:R-:W-:Y:S05]  /*1cb90*/  @P1 BRA `(.L_x_546) ;  /* 0x00000048008c1947 */ /* 0x000fea0003800000 */
[----:B------:R-:W2:Y:S01]  /*1cba0*/  LDL.LU R2, [R1+0x454] ;  /* 0x0004540001027983 */ /* 0x000ea20000300800 */
[----:B-----5:R-:W-:-:S04]  /*1cbb0*/  LOP3.LUT R0, R0, 0xff, RZ, 0xc0, !PT ;  /* 0x000000ff00007812 */ /* 0x020fc800078ec0ff */
[----:B------:R-:W-:-:S05]  /*1cbc0*/  F2FP.F16.E4M3.UNPACK_B R0, R0 ;  /* 0x00000000ff00723e */ /* 0x000fca00020006ff */
[----:B------:R-:W-:-:S05]  /*1cbd0*/  HADD2.F32 R0, -RZ, R0.H0_H0 ;  /* 0x20000000ff007230 */ /* 0x000fca0000004100 */
[----:B------:R-:W-:-:S04]  /*1cbe0*/  FMUL R0, R0, UR23 ;  /* 0x0000001700007c20 */ /* 0x000fc80008400000 */
[----:B--2---:R-:W-:-:S05]  /*1cbf0*/  FFMA R0, R2, UR22, R0 ;  /* 0x0000001602007c23 */ /* 0x004fca0008000000 */
[----:B------:R-:W-:-:S05]  /*1cc00*/  F2FP.SATFINITE.E4M3.F32.PACK_AB_MERGE_C R3, RZ, R0, RZ ;  /* 0x00000000ff03723e */ /* 0x000fca00048070ff */
[----:B------:R2:W-:Y:S01]  /*1cc10*/  STG.E.U8 desc[UR20][R26.64+0xf9], R3 ;  /* 0x0000f9031a007986 */ /* 0x0005e2000c101114 */
[----:B------:R-:W-:Y:S05]  /*1cc20*/  BRA `(.L_x_546) ;  /* 0x0000004800687947 */ /* 0x000fea0003800000 */
.L_x_33:
[----:B------:R-:W-:Y:S01]  /*1cc30*/  ISETP.GE.AND P3, PT, R32, 0x1, PT ;  /* 0x000000012000780c */ /* 0x000fe20003f66270 */
[----:B------:R-:W-:Y:S01]  /*1cc40*/  FMUL R4, R4, UR22 ;  /* 0x0000001604047c20 */ /* 0x000fe20008400000 */
[----:B------:R-:W2:Y:S02]  /*1cc50*/  LDL.LU R35, [R1+0x200] ;  /* 0x0002000001237983 */ /* 0x000ea40000300800 */
[----:B------:R-:W-:Y:S02]  /*1cc60*/  ISETP.LT.OR P0, PT, R0, 0x1, !P3 ;  /* 0x000000010000780c */ /* 0x000fe40005f01670 */
[----:B------:R-:W-:Y:S01]  /*1cc70*/  F2FP.SATFINITE.E4M3.F32.PACK_AB_MERGE_C R4, RZ, R4, RZ ;  /* 0x00000004ff04723e */ /* 0x000fe200048070ff */
[----:B------:R-:W-:Y:S01]  /*1cc80*/  FMUL R5, R5, UR22 ;  /* 0x0000001605057c20 */ /* 0x000fe20008400000 */
[----:B------:R-:W-:Y:S01]  /*1cc90*/  ISETP.GE.AND P2, PT, R32, 0x9, PT ;  /* 0x000000092000780c */ /* 0x000fe20003f46270 */
[----:B------:R-:W-:Y:S01]  /*1cca0*/  FMUL R6, R6, UR22 ;  /* 0x0000001606067c20 */ /* 0x000fe20008400000 */
[----:B------:R-:W-:Y:S01]  /*1ccb0*/  FMUL R7, R7, UR22 ;  /* 0x0000001607077c20 */ /* 0x000fe20008400000 */
[----:B------:R-:W-:Y:S01]  /*1ccc0*/  ISETP.LT.OR P1, PT, R0, 0x9, !P3 ;  /* 0x000000090000780c */ /* 0x000fe20005f21670 */
[----:B------:R-:W-:Y:S01]  /*1ccd0*/  FMUL R8, R8, UR22 ;  /* 0x0000001608087c20 */ /* 0x000fe20008400000 */
[----:B------:R-:W-:Y:S01]  /*1cce0*/  FMUL R9, R9, UR22 ;  /* 0x0000001609097c20 */ /* 0x000fe20008400000 */
[----:B------:R-:W-:Y:S01]  /*1ccf0*/  FMUL R10, R10, UR22 ;  /* 0x000000160a0a7c20 */ /* 0x000fe20008400000 */
[----:B------:R-:W-:Y:S01]  /*1cd00*/  FMUL R11, R11, UR22 ;  /* 0x000000160b0b7c20 */ /* 0x000fe20008400000 */
[----:B------:R-:W-:Y:S01]  /*1cd10*/  FMUL R12, R12, UR22 ;  /* 0x000000160c0c7c20 */ /* 0x000fe20008400000 */
[----:B------:R-:W-:Y:S01]  /*1cd20*/  @!P0 STG.E.U8 desc[UR20][R2.64], R4 ;  /* 0x0000000402008986 */ /* 0x000fe2000c101114 */
[----:B------:R-:W-:-:S02]  /*1cd30*/  ISETP.LT.OR P0, PT, R0, 0x2, !P3 ;  /* 0x000000020000780c */ /* 0x000fc40005f01670 */
[----:B------:R-:W-:Y:S01]  /*1cd40*/  F2FP.SATFINITE.E4M3.F32.PACK_AB_MERGE_C R5, RZ, R5, RZ ;  /* 0x00000005ff05723e */ /* 0x000fe200048070ff */
[----:B------:R-:W-:Y:S01]  /*1cd50*/  FMUL R13, R13, UR22 ;  /* 0x000000160d0d7c20 */ /* 0x000fe20008400000 */
[----:B------:R-:W-:Y:S01]  /*1cd60*/  F2FP.SATFINITE.E4M3.F32.PACK_AB_MERGE_C R6, RZ, R6, RZ ;  /* 0x00000006ff06723e */ /* 0x000fe200048070ff */
[----:B------:R-:W-:Y:S01]  /*1cd70*/  FMUL R14, R14, UR22 ;  /* 0x000000160e0e7c20 */ /* 0x000fe20008400000 */
[----:B------:R-:W-:Y:S01]  /*1cd80*/  FMUL R15, R15, UR22 ;  /* 0x000000160f0f7c20 */ /* 0x000fe20008400000 */
[----:B------:R-:W-:Y:S01]  /*1cd90*/  FMUL R16, R16, UR22 ;  /* 0x0000001610107c20 */ /* 0x000fe20008400000 */
[----:B------:R-:W-:Y:S01]  /*1cda0*/  FMUL R17, R17, UR22 ;  /* 0x0000001611117c20 */ /* 0x000fe20008400000 */
[----:B------:R-:W-:Y:S01]  /*1cdb0*/  FMUL R18, R18, UR22 ;  /* 0x0000001612127c20 */ /* 0x000fe20008400000 */
[----:B------:R-:W-:Y:S01]  /*1cdc0*/  FMUL R19, R19, UR22 ;  /* 0x0000001613137c20 */ /* 0x000fe20008400000 */
[----:B------:R-:W-:Y:S01]  /*1cdd0*/  FMUL R20, R20, UR22 ;  /* 0x0000001614147c20 */ /* 0x000fe20008400000 */
[----:B------:R-:W-:Y:S01]  /*1cde0*/  FMUL R21, R21, UR22 ;  /* 0x0000001615157c20 */ /* 0x000fe20008400000 */
[----:B------:R0:W-:Y:S01]  /*1cdf0*/  @!P0 STG.E.U8 desc[UR20][R2.64+0x1], R5 ;  /* 0x0000010502008986 */ /* 0x0001e2000c101114 */
[----:B------:R-:W-:-:S02]  /*1ce00*/  ISETP.LT.OR P0, PT, R0, 0x1, !P2 ;  /* 0x000000010000780c */ /* 0x000fc40005701670 */
[----:B------:R-:W-:Y:S01]  /*1ce10*/  F2FP.SATFINITE.E4M3.F32.PACK_AB_MERGE_C R7, RZ, R7, RZ ;  /* 0x00000007ff07723e */ /* 0x000fe200048070ff */
[----:B------:R-:W4:Y:S01]  /*1ce20*/  LDL.LU R34, [R1+0x204] ;  /* 0x0002040001227983 */ /* 0x000f220000300800 */
[----:B------:R-:W-:Y:S02]  /*1ce30*/  F2FP.SATFINITE.E4M3.F32.PACK_AB_MERGE_C R8, RZ, R8, RZ ;  /* 0x00000008ff08723e */ /* 0x000fe400048070ff */
[----:B------:R-:W-:Y:S01]  /*1ce40*/  F2FP.SATFINITE.E4M3.F32.PACK_AB_MERGE_C R9, RZ, R9, RZ ;  /* 0x00000009ff09723e */ /* 0x000fe200048070ff */
[----:B------:R-:W5:Y:S01]  /*1ce50*/  LDL.LU R38, [R1+0x208] ;  /* 0x0002080001267983 */ /* 0x000f620000300800 */
[----:B------:R-:W-:Y:S02]  /*1ce60*/  ISETP.LT.OR P5, PT, R0, 0xa, !P2 ;  /* 0x0000000a0000780c */ /* 0x000fe400057a1670 */
[----:B------:R-:W-:Y:S01]  /*1ce70*/  F2FP.SATFINITE.E4M3.F32.PACK_AB_MERGE_C R10, RZ, R10, RZ ;  /* 0x0000000aff0a723e */ /* 0x000fe200048070ff */
[----:B------:R-:W-:Y:S01]  /*1ce80*/  FMUL R22, R22, UR22 ;  /* 0x0000001616167c20 */ /* 0x000fe20008400000 */
[----:B------:R-:W-:Y:S01]  /*1ce90*/  F2FP.SATFINITE.E4M3.F32.PACK_AB_MERGE_C R11, RZ, R11, RZ ;  /* 0x0000000bff0b723e */ /* 0x000fe200048070ff */
[----:B------:R-:W-:Y:S01]  /*1cea0*/  @!P0 STG.E.U8 desc[UR20][R24.64], R6 ;  /* 0x0000000618008986 */ /* 0x000fe2000c101114 */
[----:B------:R-:W-:-:S02]  /*1ceb0*/  ISETP.LT.OR P0, PT, R0, 0x2, !P2 ;  /* 0x000000020000780c */ /* 0x000fc40005701670 */
[----:B------:R-:W-:Y:S01]  /*1cec0*/  F2FP.SATFINITE.E4M3.F32.PACK_AB_MERGE_C R12, RZ, R12, RZ ;  /* 0x0000000cff0c723e */ /* 0x000fe200048070ff */
[----:B------:R-:W3:Y:S01]  /*1ced0*/  LDL.LU R37, [R1+0x20c] ;  /* 0x00020c0001257983 */ /* 0x000ee20000300800 */
[----:B------:R-:W-:Y:S02]  /*1cee0*/  F2FP.SATFINITE.E4M3.F32.PACK_AB_MERGE_C R13, RZ, R13, RZ ;  /* 0x0000000dff0d723e */ /* 0x000fe400048070ff */
[----:B------:R-:W-:Y:S01]  /*1cef0*/  F2FP.SATFINITE.E4M3.F32.PACK_AB_MERGE_C R14, RZ, R14, RZ ;  /* 0x0000000eff0e723e */ /* 0x000fe200048070ff */
[----:B------:R-:W-:Y:S01]  /*1cf00*/  FMUL R23, R23, UR22 ;  /* 0x0000001617177c20 */ /* 0x000fe20008400000 */
[----:B------:R-:W-:Y:S01]  /*1cf10*/  F2FP.SATFINITE.E4M3.F32.PACK_AB_MERGE_C R15, RZ, R15, RZ ;  /* 0x0000000fff0f723e */ /* 0x000fe200048070ff */
[----:B------:R-:W4:Y:S04]  /*1cf20*/  LDL.LU R33, [R1+0x210] ;  /* 0x0002100001217983 */ /* 0x000f280000300800 */
[----:B------:R1:W-:Y:S01]  /*1cf30*/  @!P0 STG.E.U8 desc[UR20][R24.64+0x1], R7 ;  /* 0x0000010718008986 */ /* 0x0003e2000c101114 */
[----:B------:R-:W-:-:S03]  /*1cf40*/  ISETP.LT.OR P0, PT, R0, 0xa, !P3 ;  /* 0x0000000a0000780c */ /* 0x000fc60005f01670 */
[----:B------:R-:W-:Y:S01]  /*1cf50*/  @!P1 STG.E.U8 desc[UR20][R2.64+0x8], R8 ;  /* 0x0000080802009986 */ /* 0x000fe2000c101114 */
[----:B------:R-:W-:Y:S02]  /*1cf60*/  ISETP.LT.OR P1, PT, R0, 0x9, !P2 ;  /* 0x000000090000780c */ /* 0x000fe40005721670 */
[----:B------:R-:W-:Y:S01]  /*1cf70*/  F2FP.SATFINITE.E4M3.F32.PACK_AB_MERGE_C R16, RZ, R16, RZ ;  /* 0x00000010ff10723e */ /* 0x000fe200048070ff */
[----:B------:R-:W-:Y:S01]  /*1cf80*/  FMUL R152, R152, UR22 ;  /* 0x0000001698987c20 */ /* 0x000fe20008400000 */
[----:B------:R-:W-:Y:S01]  /*1cf90*/  F2FP.SATFINITE.E4M3.F32.PACK_AB_MERGE_C R17, RZ, R17, RZ ;  /* 0x00000011ff11723e */ /* 0x000fe200048070ff */
[----:B------:R-:W3:Y:S04]  /*1cfa0*/  LDL.LU R31, [R1+0x214] ;  /* 0x00021400011f7983 */ /* 0x000ee80000300800 */
[----:B------:R-:W-:Y:S01]  /*1cfb0*/  @!P0 STG.E.U8 desc[UR20][R2.64+0x9], R9 ;  /* 0x0000090902008986 */ /* 0x000fe2000c101114 */
[----:B------:R-:W-:-:S03]  /*1cfc0*/  ISETP.LT.OR P0, PT, R0, 0x11, !P3 ;  /* 0x000000110000780c */ /* 0x000fc60005f01670 */
[----:B------:R-:W-:Y:S01]  /*1cfd0*/  @!P1 STG.E.U8 desc[UR20][R24.64+0x8], R10 ;  /* 0x0000080a18009986 */ /* 0x000fe2000c101114 */
[----:B------:R-:W-:-:S03]  /*1cfe0*/  ISETP.LT.OR P1, PT, R0, 0x12, !P3 ;  /* 0x000000120000780c */ /* 0x000fc60005f21670 */
[----:B------:R-:W-:Y:S01]  /*1cff0*/  @!P5 STG.E.U8 desc[UR20][R24.64+0x9], R11 ;  /* 0x0000090b1800d986 */ /* 0x000fe2000c101114 */
[C---:B------:R-:W-:Y:S02]  /*1d000*/  ISETP.LT.OR P5, PT, R0.reuse, 0x11, !P2 ;  /* 0x000000110000780c */ /* 0x040fe400057a1670 */
[----:B------:R-:W-:Y:S01]  /*1d010*/  F2FP.SATFINITE.E4M3.F32.PACK_AB_MERGE_C R18, RZ, R18, RZ ;  /* 0x00000012ff12723e */ /* 0x000fe200048070ff */
[----:B------:R-:W3:Y:S01]  /*1d020*/  LDL.LU R30, [R1+0x218] ;  /* 0x00021800011e7983 */ /* 0x000ee20000300800 */
[----:B------:R-:W-:Y:S01]  /*1d030*/  F2FP.SATFINITE.E4M3.F32.PACK_AB_MERGE_C R19, RZ, R19, RZ ;  /* 0x00000013ff13723e */ /* 0x000fe200048070ff */
[----:B------:R-:W-:Y:S01]  /*1d040*/  FMUL R153, R153, UR22 ;  /* 0x0000001699997c20 */ /* 0x000fe20008400000 */
[----:B------:R-:W-:Y:S01]  /*1d050*/  F2FP.SATFINITE.E4M3.F32.PACK_AB_MERGE_C R20, RZ, R20, RZ ;  /* 0x00000014ff14723e */ /* 0x000fe200048070ff */
[----:B------:R-:W-:Y:S01]  /*1d060*/  @!P0 STG.E.U8 desc[UR20][R2.64+0x10], R12 ;  /* 0x0000100c02008986 */ /* 0x000fe2000c101114 */
[----:B------:R-:W-:Y:S01]  /*1d070*/  ISETP.LT.OR P0, PT, R0, 0x12, !P2 ;  /* 0x000000120000780c */ /* 0x000fe20005701670 */
[----:B------:R-:W-:Y:S01]  /*1d080*/  FMUL R154, R154, UR22 ;  /* 0x000000169a9a7c20 */ /* 0x000fe20008400000 */
[----:B------:R-:W-:Y:S01]  /*1d090*/  F2FP.SATFINITE.E4M3.F32.PACK_AB_MERGE_C R21, RZ, R21, RZ ;  /* 0x00000015ff15723e */ /* 0x000fe200048070ff */
[----:B------:R-:W-:Y:S01]  /*1d0a0*/  @!P1 STG.E.U8 desc[UR20][R2.64+0x11], R13 ;  /* 0x0000110d02009986 */ /* 0x000fe2000c101114 */
[C---:B------:R-:W-:Y:S01]  /*1d0b0*/  ISETP.LT.OR P1, PT, R0.reuse, 0x19, !P3 ;  /* 0x000000190000780c */ /* 0x040fe20005f21670 */
[----:B------:R-:W-:Y:S01]  /*1d0c0*/  FMUL R155, R155, UR22 ;  /* 0x000000169b9b7c20 */ /* 0x000fe20008400000 */
[----:B------:R-:W-:Y:S01]  /*1d0d0*/  F2FP.SATFINITE.E4M3.F32.PACK_AB_MERGE_C R22, RZ, R22, RZ ;  /* 0x00000016ff16723e */ /* 0x000fe200048070ff */
[----:B------:R-:W-:Y:S01]  /*1d0e0*/  @!P5 STG.E.U8 desc[UR20][R24.64+0x10], R14 ;  /* 0x0000100e1800d986 */ /* 0x000fe2000c101114 */
[----:B------:R-:W-:Y:S01]  /*1d0f0*/  ISETP.LT.OR P5, PT, R0, 0x1a, !P3 ;  /* 0x0000001a0000780c */ /* 0x000fe20005fa1670 */
[----:B------:R-:W-:Y:S01]  /*1d100*/  FMUL R156, R156, UR22 ;  /* 0x000000169c9c7c20 */ /* 0x000fe20008400000 */
[----:B------:R-:W-:Y:S01]  /*1d110*/  F2FP.SATFINITE.E4M3.F32.PACK_AB_MERGE_C R23, RZ, R23, RZ ;  /* 0x00000017ff17723e */ /* 0x000fe200048070ff */
[----:B------:R-:W-:Y:S01]  /*1d120*/  FMUL R157, R157, UR22 ;  /* 0x000000169d9d7c20 */ /* 0x000fe20008400000 */
[----:B------:R-:W-:Y:S01]  /*1d130*/  F2FP.SATFINITE.E4M3.F32.PACK_AB_MERGE_C R152, RZ, R152, RZ ;  /* 0x00000098ff98723e */ /* 0x000fe200048070ff */
[----:B------:R-:W-:Y:S01]  /*1d140*/  @!P0 STG.E.U8 desc[UR20][R24.64+0x11], R15 ;  /* 0x0000110f18008986 */ /* 0x000fe2000c101114 */
[----:B------:R-:W-:Y:S01]  /*1d150*/  ISETP.LT.OR P0, PT, R0, 0x19, !P2 ;  /* 0x000000190000780c */ /* 0x000fe20005701670 */
[----:B------:R-:W-:Y:S01]  /*1d160*/  FMUL R158, R158, UR22 ;  /* 0x000000169e9e7c20 */ /* 0x000fe20008400000 */
[C---:B------:R-:W-:Y:S01]  /*1d170*/  ISETP.LT.OR P6, PT, R0.reuse, 0x2a, !P2 ;  /* 0x0000002a0000780c */ /* 0x040fe200057c1670 */
        /* <DEDUP_REMOVED lines=57> */
[----:B0-----:R-:W-:Y:S01]  /*1d510*/  F2FP.SATFINITE.E4M3.F32.PACK_AB_MERGE_C R5, RZ, R168, RZ ;  /* 0x000000a8ff05723e */ /* 0x001fe200048070ff */
[----:B------:R-:W-:Y:S01]  /*1d520*/  @!P1 STG.E.U8 desc[UR20][R2.64+0x31], R157 ;  /* 0x0000319d02009986 */ /* 0x000fe2000c101114 */
[C---:B------:R-:W-:Y:S01]  /*1d530*/  ISETP.LT.OR P1, PT, R0.reuse, 0x3a, !P3 ;  /* 0x0000003a0000780c */ /* 0x040fe20005f21670 */
[----:B------:R-:W-:Y:S01]  /*1d540*/  FMUL R175, R175, UR22 ;  /* 0x00000016afaf7c20 */ /* 0x000fe20008400000 */
[----:B------:R-:W-:Y:S01]  /*1d550*/  F2FP.SATFINITE.E4M3.F32.PACK_AB_MERGE_C R169, RZ, R169, RZ ;  /* 0x000000a9ffa9723e */ /* 0x000fe200048070ff */
[----:B------:R-:W-:Y:S01]  /*1d560*/  @!P5 STG.E.U8 desc[UR20][R24.64+0x30], R158 ;  /* 0x0000309e1800d986 */ /* 0x000fe2000c101114 */
[----:B------:R-:W-:Y:S01]  /*1d570*/  ISETP.LT.OR P5, PT, R0, 0x39, !P2 ;  /* 0x000000390000780c */ /* 0x000fe200057a1670 */
[----:B------:R-:W-:Y:S01]  /*1d580*/  FMUL R176, R176, UR22 ;  /* 0x00000016b0b07c20 */ /* 0x000fe20008400000 */
[----:B-1----:R-:W-:Y:S01]  /*1d590*/  F2FP.SATFINITE.E4M3.F32.PACK_AB_MERGE_C R7, RZ, R170, RZ ;  /* 0x000000aaff07723e */ /* 0x002fe200048070ff */
        /* <DEDUP_REMOVED lines=23> */
[----:B------:R-:W-:Y:S01]  /*1d710*/  FMUL R183, R183, UR22 ;  /* 0x00000016b7b77c20 */ /* 0x000fe20008400000 */
        /* <DEDUP_REMOVED lines=12> */
[----:B------:R0:W-:Y:S01]  /*1d7e0*/  @!P0 STG.E.U8 desc[UR20][R2.64+0x48], R5 ;  /* 0x0000480502008986 */ /* 0x0001e2000c101114 */
[----:B------:R-:W-:Y:S01]  /*1d7f0*/  ISETP.LT.OR P0, PT, R0, 0x51, !P3 ;  /* 0x000000510000780c */ /* 0x000fe20005f01670 */
[----:B------:R-:W-:Y:S01]  /*1d800*/  FMUL R188, R188, UR22 ;  /* 0x00000016bcbc7c20 */ /* 0x000fe20008400000 */
[----:B------:R-:W-:Y:S01]  /*1d810*/  F2FP.SATFINITE.E4M3.F32.PACK_AB_MERGE_C R185, RZ, R185, RZ ;  /* 0x000000b9ffb9723e */ /* 0x000fe200048070ff */
[----:B------:R-:W-:Y:S01]  /*1d820*/  @!P1 STG.E.U8 desc[UR20][R2.64+0x49], R169 ;  /* 0x000049a902009986 */ /* 0x000fe2000c101114 */
[C---:B------:R-:W-:Y:S01]  /*1d830*/  ISETP.LT.OR P1, PT, R0.reuse, 0x52, !P3 ;  /* 0x000000520000780c */ /* 0x040fe20005f21670 */
[----:B------:R-:W-:Y:S01]  /*1d840*/  FMUL R189, R189, UR22 ;  /* 0x00000016bdbd7c20 */ /* 0x000fe20008400000 */
[----:B------:R-:W-:Y:S01]  /*1d850*/  F2FP.SATFINITE.E4M3.F32.PACK_AB_MERGE_C R187, RZ, R187, RZ ;  /* 0x000000bbffbb723e */ /* 0x000fe200048070ff */
[----:B------:R1:W-:Y:S01]  /*1d860*/  @!P5 STG.E.U8 desc[UR20][R24.64+0x48], R7 ;  /* 0x000048071800d986 */ /* 0x0003e2000c101114 */
[----:B------:R-:W-:Y:S01]  /*1d870*/  ISETP.LT.OR P5, PT, R0, 0x51, !P2 ;  /* 0x000000510000780c */ /* 0x000fe200057a1670 */
[----:B------:R-:W-:Y:S01]  /*1d880*/  FMUL R190, R190, UR22 ;  /* 0x00000016bebe7c20 */ /* 0x000fe20008400000 */
[----:B------:R-:W-:Y:S01]  /*1d890*/  FMUL R191, R191, UR22 ;  /* 0x00000016bfbf7c20 */ /* 0x000fe20008400000 */
[----:B0-----:R-:W-:Y:S01]  /*1d8a0*/  F2FP.SATFINITE.E4M3.F32.PACK_AB_MERGE_C R5, RZ, R172, RZ ;  /* 0x000000acff05723e */ /* 0x001fe200048070ff */
[----:B------:R-:W-:Y:S01]  /*1d8b0*/  @!P6 STG.E.U8 desc[UR20][R24.64+0x49], R171 ;  /* 0x000049ab1800e986 */ /* 0x000fe2000c101114 */
[----:B------:R-:W-:Y:S01]  /*1d8c0*/  ISETP.LT.OR P6, PT, R0, 0x52, !P2 ;  /* 0x000000520000780c */ /* 0x000fe200057c1670 */
[----:B------:R-:W-:Y:S01]  /*1d8d0*/  FMUL R192, R192, UR22 ;  /* 0x00000016c0c07c20 */ /* 0x000fe20008400000 */
[----:B------:R-:W-:Y:S01]  /*1d8e0*/  F2FP.SATFINITE.E4M3.F32.PACK_AB_MERGE_C R189, RZ, R189, RZ ;  /* 0x000000bdffbd723e */ /* 0x000fe200048070ff */
[----:B------:R0:W-:Y:S01]  /*1d8f0*/  @!P0 STG.E.U8 desc[UR20][R2.64+0x50], R5 ;  /* 0x0000500502008986 */ /* 0x0001e2000c101114 */
[C---:B------:R-:W-:Y:S01]  /*1d900*/  ISETP.LT.OR P0, PT, R0.reuse, 0x59, !P3 ;  /* 0x000000590000780c */ /* 0x040fe20005f01670 */
[----:B------:R-:W-:Y:S01]  /*1d910*/  FMUL R193, R193, UR22 ;  /* 0x00000016c1c17c20 */ /* 0x000fe20008400000 */
[----:B-1----:R-:W-:Y:S01]  /*1d920*/  F2FP.SATFINITE.E4M3.F32.PACK_AB_MERGE_C R7, RZ, R174, RZ ;  /* 0x000000aeff07723e */ /* 0x002fe200048070ff */
[----:B------:R-:W-:Y:S01]  /*1d930*/  @!P1 STG.E.U8 desc[UR20][R2.64+0x51], R173 ;  /* 0x000051ad02009986 */ /* 0x000fe2000c101114 */
[----:B------:R-:W-:Y:S01]  /*1d940*/  ISETP.LT.OR P1, PT, R0, 0x5a, !P3 ;  /* 0x0000005a0000780c */ /* 0x000fe20005f21670 */
        /* <DEDUP_REMOVED lines=8> */
[C---:B------:R-:W-:Y:S01]  /*1d9d0*/  ISETP.LT.OR P6, PT, R0.reuse, 0x5a, !P2 ;  /* 0x0000005a0000780c */ /* 0x040fe200057c1670 */
[----:B------:R-:W-:Y:S01]  /*1d9e0*/  FMUL R197, R197, UR22 ;  /* 0x00000016c5c57c20 */ /* 0x000fe20008400000 */
[----:B------:R-:W-:Y:S01]  /*1d9f0*/  F2FP.SATFINITE.E4M3.F32.PACK_AB_MERGE_C R193, RZ, R193, RZ ;  /* 0x000000c1ffc1723e */ /* 0x000fe200048070ff */
[----:B------:R0:W-:Y:S01]  /*1da00*/  @!P0 STG.E.U8 desc[UR20][R2.64+0x58], R5 ;  /* 0x0000580502008986 */ /* 0x0001e2000c101114 */
[----:B------:R-:W-:Y:S01]  /*1da10*/  ISETP.LT.OR P0, PT, R0, 0x61, !P3 ;  /* 0x000000610000780c */ /* 0x000fe20005f01670 */
[----:B------:R-:W-:Y:S01]  /*1da20*/  FMUL R198, R198, UR22 ;  /* 0x00000016c6c67c20 */ /* 0x000fe20008400000 */
[----:B-1----:R-:W-:Y:S01]  /*1da30*/  F2FP.SATFINITE.E4M3.F32.PACK_AB_MERGE_C R7, RZ, R178, RZ ;  /* 0x000000b2ff07723e */ /* 0x002fe200048070ff */
[----:B------:R-:W-:Y:S01]  /*1da40*/  @!P1 STG.E.U8 desc[UR20][R2.64+0x59], R177 ;  /* 0x000059b102009986 */ /* 0x000fe2000c101114 */
[C---:B------:R-:W-:Y:S01]  /*1da50*/  ISETP.LT.OR P1, PT, R0.reuse, 0x62, !P3 ;  /* 0x000000620000780c */ /* 0x040fe20005f21670 */
[----:B------:R-:W-:Y:S01]  /*1da60*/  FMUL R199, R199, UR22 ;  /* 0x00000016c7c77c20 */ /* 0x000fe20008400000 */
[----:B------:R-:W-:Y:S01]  /*1da70*/  F2FP.SATFINITE.E4M3.F32.PACK_AB_MERGE_C R195, RZ, R195, RZ ;  /* 0x000000c3ffc3723e */ /* 0x000fe200048070ff */
[----:B------:R1:W-:Y:S01]  /*1da80*/  @!P5 STG.E.U8 desc[UR20][R24.64+0x58], R7 ;  /* 0x000058071800d986 */ /* 0x0003e2000c101114 */
[----:B------:R-:W-:Y:S01]  /*1da90*/  ISETP.LT.OR P5, PT, R0, 0x61, !P2 ;  /* 0x000000610000780c */ /* 0x000fe200057a1670 */
[----:B------:R-:W-:Y:S01]  /*1daa0*/  FMUL R200, R200, UR22 ;  /* 0x00000016c8c87c20 */ /* 0x000fe20008400000 */
[----:B------:R-:W-:Y:S01]  /*1dab0*/  F2FP.SATFINITE.E4M3.F32.PACK_AB_MERGE_C R197, RZ, R197, RZ ;  /* 0x000000c5ffc5723e */ /* 0x000fe200048070ff */
[----:B------:R-:W-:Y:S01]  /*1dac0*/  @!P6 STG.E.U8 desc[UR20][R24.64+0x59], R179 ;  /* 0x000059b31800e986 */ /* 0x000fe2000c101114 */
[----:B0-----:R-:W-:Y:S01]  /*1dad0*/  F2FP.SATFINITE.E4M3.F32.PACK_AB_MERGE_C R5, RZ, R180, RZ ;  /* 0x000000b4ff05723e */ /* 0x001fe200048070ff */
[----:B------:R-:W-:Y:S01]  /*1dae0*/  FMUL R201, R201, UR22 ;  /* 0x00000016c9c97c20 */ /* 0x000fe20008400000 */
        /* <DEDUP_REMOVED lines=20> */
[----:B------:R-:W-:Y:S01]  /*1dc30*/  FMUL R208, R208, UR22 ;  /* 0x00000016d0d07c20 */ /* 0x000fe20008400000 */
        /* <DEDUP_REMOVED lines=96> */
[----:B--2---:R-:W-:Y:S01]  /*1e240*/  FMUL R4, R35, UR22 ;  /* 0x0000001623047c20 */ /* 0x004fe20008400000 */
[----:B------:R-:W-:Y:S01]  /*1e250*/  FMUL R236, R236, UR22 ;  /* 0x00000016ecec7c20 */ /* 0x000fe20008400000 */
[----:B------:R1:W-:Y:S01]  /*1e260*/  @!P5 STG.E.U8 desc[UR20][R24.64+0x90], R7 ;  /* 0x000090071800d986 */ /* 0x0003e2000c101114 */
[----:B------:R-:W-:Y:S01]  /*1e270*/  ISETP.LT.OR P5, PT, R0, 0x99, !P2 ;  /* 0x000000990000780c */ /* 0x000fe200057a1670 */
[----:B------:R-:W-:Y:S01]  /*1e280*/  FMUL R237, R237, UR22 ;  /* 0x00000016eded7c20 */ /* 0x000fe20008400000 */
[----:B------:R-:W-:Y:S01]  /*1e290*/  F2FP.SATFINITE.E4M3.F32.PACK_AB_MERGE_C R233, RZ, R233, RZ ;  /* 0x000000e9ffe9723e */ /* 0x000fe200048070ff */
[----:B------:R-:W-:Y:S01]  /*1e2a0*/  @!P6 STG.E.U8 desc[UR20][R24.64+0x91], R207 ;  /* 0x000091cf1800e986 */ /* 0x000fe2000c101114 */
[----:B0-----:R-:W-:-:S02]  /*1e2b0*/  F2FP.SATFINITE.E4M3.F32.PACK_AB_MERGE_C R5, RZ, R208, RZ ;  /* 0x000000d0ff05723e */ /* 0x001fc400048070ff */
[----:B------:R-:W-:Y:S01]  /*1e2c0*/  ISETP.LT.OR P6, PT, R0, 0x9a, !P2 ;  /* 0x0000009a0000780c */ /* 0x000fe200057c1670 */
[----:B------:R-:W2:Y:S01]  /*1e2d0*/  LDL.LU R36, [R1+0x21c] ;  /* 0x00021c0001247983 */ /* 0x000ea20000300800 */
[----:B------:R-:W-:-:S03]  /*1e2e0*/  F2FP.SATFINITE.E4M3.F32.PACK_AB_MERGE_C R235, RZ, R235, RZ ;  /* 0x000000ebffeb723e */ /* 0x000fc600048070ff */
[----:B------:R0:W-:Y:S01]  /*1e2f0*/  @!P0 STG.E.U8 desc[UR20][R2.64+0x98], R5 ;  /* 0x0000980502008986 */ /* 0x0001e2000c101114 */
[C---:B------:R-:W-:Y:S02]  /*1e300*/  ISETP.LT.OR P0, PT, R0.reuse, 0xa1, !P3 ;  /* 0x000000a10000780c */ /* 0x040fe40005f01670 */
[----:B-1----:R-:W-:Y:S01]  /*1e310*/  F2FP.SATFINITE.E4M3.F32.PACK_AB_MERGE_C R7, RZ, R210, RZ ;  /* 0x000000d2ff07723e */ /* 0x002fe200048070ff */
[----:B------:R-:W-:Y:S01]  /*1e320*/  @!P1 STG.E.U8 desc[UR20][R2.64+0x99], R209 ;  /* 0x000099d102009986 */ /* 0x000fe2000c101114 */
[----:B------:R-:W-:-:S03]  /*1e330*/  ISETP.LT.OR P1, PT, R0, 0xa2, !P3 ;  /* 0x000000a20000780c */ /* 0x000fc60005f21670 */
[----:B------:R1:W-:Y:S01]  /*1e340*/  @!P5 STG.E.U8 desc[UR20][R24.64+0x98], R7 ;  /* 0x000098071800d986 */ /* 0x0003e2000c101114 */
[C---:B------:R-:W-:Y:S02]  /*1e350*/  ISETP.LT.OR P5, PT, R0.reuse, 0xa1, !P2 ;  /* 0x000000a10000780c */ /* 0x040fe400057a1670 */
[----:B0-----:R-:W-:Y:S01]  /*1e360*/  F2FP.SATFINITE.E4M3.F32.PACK_AB_MERGE_C R5, RZ, R212, RZ ;  /* 0x000000d4ff05723e */ /* 0x001fe200048070ff */
[----:B------:R-:W-:Y:S01]  /*1e370*/  @!P6 STG.E.U8 desc[UR20][R24.64+0x99], R211 ;  /* 0x000099d31800e986 */ /* 0x000fe2000c101114 */
[----:B------:R-:W-:-:S03]  /*1e380*/  ISETP.LT.OR P6, PT, R0, 0xa2, !P2 ;  /* 0x000000a20000780c */ /* 0x000fc600057c1670 */
        /* <DEDUP_REMOVED lines=51> */
[----:B------:R-:W-:Y:S02]  /*1e6c0*/  ISETP.LT.OR P0, PT, R0, 0xd1, !P3 ;  /* 0x000000d10000780c */ /* 0x000fe40005f01670 */
[----:B-1----:R-:W-:Y:S01]  /*1e6d0*/  F2FP.SATFINITE.E4M3.F32.PACK_AB_MERGE_C R7, RZ, R234, RZ ;  /* 0x000000eaff07723e */ /* 0x002fe200048070ff */
[----:B------:R-:W2:Y:S01]  /*1e6e0*/  LDL.LU R35, [R1+0x220] ;  /* 0x0002200001237983 */ /* 0x000ea20000300800 */
[----:B------:R-:W-:Y:S01]  /*1e6f0*/  F2FP.SATFINITE.E4M3.F32.PACK_AB_MERGE_C R9, RZ, R236, RZ ;  /* 0x000000ecff09723e */ /* 0x000fe200048070ff */
[----:B----4-:R-:W-:Y:S01]  /*1e700*/  FMUL R6, R33, UR22 ;  /* 0x0000001621067c20 */ /* 0x010fe20008400000 */
[----:B------:R-:W-:Y:S01]  /*1e710*/  F2FP.SATFINITE.E4M3.F32.PACK_AB_MERGE_C R11, RZ, R4, RZ ;  /* 0x00000004ff0b723e */ /* 0x000fe200048070ff */
[----:B------:R-:W-:Y:S01]  /*1e720*/  @!P1 STG.E.U8 desc[UR20][R2.64+0xc9], R233 ;  /* 0x0000c9e902009986 */ /* 0x000fe2000c101114 */
[----:B0-----:R-:W-:Y:S01]  /*1e730*/  FMUL R5, R34, UR22 ;  /* 0x0000001622057c20 */ /* 0x001fe20008400000 */
[----:B-----5:R-:W-:-:S02]  /*1e740*/  FMUL R4, R38, UR22 ;  /* 0x0000001626047c20 */ /* 0x020fc40008400000 */
[----:B------:R-:W4:Y:S01]  /*1e750*/  LDL.LU R34, [R1+0x224] ;  /* 0x0002240001227983 */ /* 0x000f220000300800 */
[----:B------:R-:W-:-:S03]  /*1e760*/  ISETP.LT.OR P1, PT, R0, 0xd2, !P3 ;  /* 0x000000d20000780c */ /* 0x000fc60005f21670 */
[----:B------:R-:W5:Y:S04]  /*1e770*/  LDL.LU R33, [R1+0x228] ;  /* 0x0002280001217983 */ /* 0x000f680000300800 */
[----:B------:R3:W-:Y:S01]  /*1e780*/  @!P5 STG.E.U8 desc[UR20][R24.64+0xc8], R7 ;  /* 0x0000c8071800d986 */ /* 0x0007e2000c101114 */
[----:B------:R-:W-:-:S03]  /*1e790*/  ISETP.LT.OR P5, PT, R0, 0xd1, !P2 ;  /* 0x000000d10000780c */ /* 0x000fc600057a1670 */
[----:B------:R-:W-:Y:S01]  /*1e7a0*/  @!P6 STG.E.U8 desc[UR20][R24.64+0xc9], R235 ;  /* 0x0000c9eb1800e986 */ /* 0x000fe2000c101114 */
[----:B------:R-:W-:-:S03]  /*1e7b0*/  ISETP.LT.OR P6, PT, R0, 0xd2, !P2 ;  /* 0x000000d20000780c */ /* 0x000fc600057c1670 */
[----:B------:R0:W-:Y:S01]  /*1e7c0*/  @!P0 STG.E.U8 desc[UR20][R2.64+0xd0], R9 ;  /* 0x0000d00902008986 */ /* 0x0001e2000c101114 */
[----:B---3--:R-:W-:-:S03]  /*1e7d0*/  FMUL R7, R31, UR22 ;  /* 0x000000161f077c20 */ /* 0x008fc60008400000 */
[----:B------:R-:W3:Y:S04]  /*1e7e0*/  LDL.LU R31, [R1+0x22c] ;  /* 0x00022c00011f7983 */ /* 0x000ee80000300800 */
[----:B------:R-:W3:Y:S01]  /*1e7f0*/  LDL.LU R38, [R1+0x230] ;  /* 0x0002300001267983 */ /* 0x000ee20000300800 */
[----:B0-----:R-:W-:Y:S01]  /*1e800*/  F2FP.SATFINITE.E4M3.F32.PACK_AB_MERGE_C R9, RZ, R4, RZ ;  /* 0x00000004ff09723e */ /* 0x001fe200048070ff */
[----:B------:R-:W-:Y:S02]  /*1e810*/  FMUL R4, R30, UR22 ;  /* 0x000000161e047c20 */ /* 0x000fe40008400000 */
[----:B------:R-:W3:Y:S01]  /*1e820*/  LDL.LU R30, [R1+0x234] ;  /* 0x00023400011e7983 */ /* 0x000ee20000300800 */
[----:B------:R-:W-:Y:S02]  /*1e830*/  F2FP.SATFINITE.E4M3.F32.PACK_AB_MERGE_C R237, RZ, R237, RZ ;  /* 0x000000edffed723e */ /* 0x000fe400048070ff */
[----:B------:R-:W-:Y:S01]  /*1e840*/  F2FP.SATFINITE.E4M3.F32.PACK_AB_MERGE_C R13, RZ, R5, RZ ;  /* 0x00000005ff0d723e */ /* 0x000fe200048070ff */
[----:B------:R-:W-:Y:S01]  /*1e850*/  FMUL R5, R37, UR22 ;  /* 0x0000001625057c20 */ /* 0x000fe20008400000 */
[----:B------:R-:W-:Y:S01]  /*1e860*/  ISETP.LT.OR P0, PT, R0, 0xd9, !P3 ;  /* 0x000000d90000780c */ /* 0x000fe20005f01670 */
[----:B------:R-:W3:Y:S01]  /*1e870*/  LDL.LU R37, [R1+0x238] ;  /* 0x0002380001257983 */ /* 0x000ee20000300800 */
[----:B------:R-:W-:-:S03]  /*1e880*/  F2FP.SATFINITE.E4M3.F32.PACK_AB_MERGE_C R15, RZ, R6, RZ ;  /* 0x00000006ff0f723e */ /* 0x000fc600048070ff */
[----:B------:R-:W-:Y:S01]  /*1e890*/  @!P1 STG.E.U8 desc[UR20][R2.64+0xd1], R237 ;  /* 0x0000d1ed02009986 */ /* 0x000fe2000c101114 */
[----:B------:R-:W-:-:S03]  /*1e8a0*/  ISETP.LT.OR P1, PT, R0, 0xda, !P3 ;  /* 0x000000da0000780c */ /* 0x000fc60005f21670 */
[----:B------:R0:W-:Y:S01]  /*1e8b0*/  @!P5 STG.E.U8 desc[UR20][R24.64+0xd0], R11 ;  /* 0x0000d00b1800d986 */ /* 0x0001e2000c101114 */
[----:B------:R-:W-:-:S03]  /*1e8c0*/  ISETP.LT.OR P5, PT, R0, 0xd9, !P2 ;  /* 0x000000d90000780c */ /* 0x000fc600057a1670 */
[----:B------:R1:W-:Y:S01]  /*1e8d0*/  @!P6 STG.E.U8 desc[UR20][R24.64+0xd1], R13 ;  /* 0x0000d10d1800e986 */ /* 0x0003e2000c101114 */
[----:B0-----:R-:W-:Y:S02]  /*1e8e0*/  F2FP.SATFINITE.E4M3.F32.PACK_AB_MERGE_C R11, RZ, R5, RZ ;  /* 0x00000005ff0b723e */ /* 0x001fe400048070ff */
[----:B-1----:R-:W-:Y:S01]  /*1e8f0*/  F2FP.SATFINITE.E4M3.F32.PACK_AB_MERGE_C R13, RZ, R7, RZ ;  /* 0x00000007ff0d723e */ /* 0x002fe200048070ff */
[----:B------:R0:W-:Y:S04]  /*1e900*/  @!P0 STG.E.U8 desc[UR20][R2.64+0xd8], R9 ;  /* 0x0000d80902008986 */ /* 0x0001e8000c101114 */
[----:B------:R1:W-:Y:S01]  /*1e910*/  @!P1 STG.E.U8 desc[UR20][R2.64+0xd9], R11 ;  /* 0x0000d90b02009986 */ /* 0x0003e2000c101114 */
[----:B0-----:R-:W-:-:S03]  /*1e920*/  F2FP.SATFINITE.E4M3.F32.PACK_AB_MERGE_C R9, RZ, R4, RZ ;  /* 0x00000004ff09723e */ /* 0x001fc600048070ff */
[----:B------:R0:W-:Y:S01]  /*1e930*/  @!P5 STG.E.U8 desc[UR20][R24.64+0xd8], R15 ;  /* 0x0000d80f1800d986 */ /* 0x0001e2000c101114 */
[----:B--2---:R-:W-:-:S03]  /*1e940*/  FMUL R5, R36, UR22 ;  /* 0x0000001624057c20 */ /* 0x004fc60008400000 */
[----:B------:R-:W2:Y:S02]  /*1e950*/  LDL.LU R36, [R1+0x23c] ;  /* 0x00023c0001247983 */ /* 0x000ea40000300800 */
[----:B-1----:R-:W-:Y:S01]  /*1e960*/  F2FP.SATFINITE.E4M3.F32.PACK_AB_MERGE_C R11, RZ, R5, RZ ;  /* 0x00000005ff0b723e */ /* 0x002fe200048070ff */
[----:B------:R-:W-:Y:S02]  /*1e970*/  FMUL R6, R35, UR22 ;  /* 0x0000001623067c20 */ /* 0x000fe40008400000 */
[----:B------:R-:W2:Y:S01]  /*1e980*/  LDL.LU R35, [R1+0x240] ;  /* 0x0002400001237983 */ /* 0x000ea20000300800 */
[----:B----4-:R-:W-:-:S03]  /*1e990*/  FMUL R7, R34, UR22 ;  /* 0x0000001622077c20 */ /* 0x010fc60008400000 */
[----:B------:R-:W4:Y:S01]  /*1e9a0*/  LDL.LU R34, [R1+0x244] ;  /* 0x0002440001227983 */ /* 0x000f220000300800 */
[----:B-----5:R-:W-:-:S03]  /*1e9b0*/  FMUL R4, R33, UR22 ;  /* 0x0000001621047c20 */ /* 0x020fc60008400000 */
[----:B------:R-:W5:Y:S01]  /*1e9c0*/  LDL.LU R33, [R1+0x248] ;  /* 0x0002480001217983 */ /* 0x000f620000300800 */
[----:B0-----:R-:W-:Y:S01]  /*1e9d0*/  F2FP.SATFINITE.E4M3.F32.PACK_AB_MERGE_C R15, RZ, R6, RZ ;  /* 0x00000006ff0f723e */ /* 0x001fe200048070ff */
[----:B---3--:R-:W-:Y:S02]  /*1e9e0*/  FMUL R5, R31, UR22 ;  /* 0x000000161f057c20 */ /* 0x008fe40008400000 */
[----:B------:R-:W3:Y:S01]  /*1e9f0*/  LDL.LU R31, [R1+0x24c] ;  /* 0x00024c00011f7983 */ /* 0x000ee20000300800 */
[----:B------:R-:W-:-:S03]  /*1ea00*/  FMUL R6, R30, UR22 ;  /* 0x000000161e067c20 */ /* 0x000fc60008400000 */
[----:B------:R-:W3:Y:S01]  /*1ea10*/  LDL.LU R30, [R1+0x250] ;  /* 0x00025000011e7983 */ /* 0x000ee20000300800 */
[C---:B------:R-:W-:Y:S02]  /*1ea20*/  ISETP.LT.OR P6, PT, R0.reuse, 0xda, !P2 ;  /* 0x000000da0000780c */ /* 0x040fe400057c1670 */
[C---:B------:R-:W-:Y:S02]  /*1ea30*/  ISETP.LT.OR P5, PT, R0.reuse, 0xe1, !P3 ;  /* 0x000000e10000780c */ /* 0x040fe40005fa1670 */
[C---:B------:R-:W-:Y:S02]  /*1ea40*/  ISETP.LT.OR P0, PT, R0.reuse, 0xe1, !P2 ;  /* 0x000000e10000780c */ /* 0x040fe40005701670 */
[----:B------:R-:W-:-:S07]  /*1ea50*/  ISETP.LT.OR P1, PT, R0, 0xe2, !P2 ;  /* 0x000000e20000780c */ /* 0x000fce0005721670 */
[----:B------:R0:W-:Y:S01]  /*1ea60*/  @!P6 STG.E.U8 desc[UR20][R24.64+0xd9], R13 ;  /* 0x0000d90d1800e986 */ /* 0x0001e2000c101114 */
[C---:B------:R-:W-:Y:S02]  /*1ea70*/  ISETP.LT.OR P6, PT, R0.reuse, 0xe2, !P3 ;  /* 0x000000e20000780c */ /* 0x040fe40005fc1670 */
[----:B------:R-:W-:Y:S01]  /*1ea80*/  F2FP.SATFINITE.E4M3.F32.PACK_AB_MERGE_C R7, RZ, R7, RZ ;  /* 0x00000007ff07723e */ /* 0x000fe200048070ff */
[----:B------:R1:W-:Y:S01]  /*1ea90*/  @!P5 STG.E.U8 desc[UR20][R2.64+0xe0], R9 ;  /* 0x0000e0090200d986 */ /* 0x0003e2000c101114 */
[----:B------:R-:W-:Y:S02]  /*1eaa0*/  ISETP.LT.OR P5, PT, R0, 0xea, !P2 ;  /* 0x000000ea0000780c */ /* 0x000fe400057a1670 */
[----:B0-----:R-:W-:Y:S01]  /*1eab0*/  F2FP.SATFINITE.E4M3.F32.PACK_AB_MERGE_C R13, RZ, R4, RZ ;  /* 0x00000004ff0d723e */ /* 0x001fe200048070ff */
[----:B------:R-:W-:-:S06]  /*1eac0*/  FMUL R4, R38, UR22 ;  /* 0x0000001626047c20 */ /* 0x000fcc0008400000 */
[----:B------:R-:W-:Y:S01]  /*1ead0*/  @!P6 STG.E.U8 desc[UR20][R2.64+0xe1], R11 ;  /* 0x0000e10b0200e986 */ /* 0x000fe2000c101114 */
[----:B------:R-:W-:-:S03]  /*1eae0*/  ISETP.LT.OR P6, PT, R0, 0xe9, !P3 ;  /* 0x000000e90000780c */ /* 0x000fc60005fc1670 */
[----:B------:R-:W-:Y:S01]  /*1eaf0*/  @!P0 STG.E.U8 desc[UR20][R24.64+0xe0], R15 ;  /* 0x0000e00f18008986 */ /* 0x000fe2000c101114 */
[----:B------:R-:W-:-:S03]  /*1eb00*/  ISETP.LT.OR P0, PT, R0, 0xea, !P3 ;  /* 0x000000ea0000780c */ /* 0x000fc60005f01670 */
[----:B------:R0:W-:Y:S04]  /*1eb10*/  @!P1 STG.E.U8 desc[UR20][R24.64+0xe1], R7 ;  /* 0x0000e10718009986 */ /* 0x0001e8000c101114 */
[----:B------:R-:W3:Y:S01]  /*1eb20*/  LDL.LU R38, [R1+0x254] ;  /* 0x0002540001267983 */ /* 0x000ee20000300800 */
[----:B-1----:R-:W-:Y:S02]  /*1eb30*/  F2FP.SATFINITE.E4M3.F32.PACK_AB_MERGE_C R9, RZ, R5, RZ ;  /* 0x00000005ff09723e */ /* 0x002fe400048070ff */
[----:B0-----:R-:W-:Y:S01]  /*1eb40*/  F2FP.SATFINITE.E4M3.F32.PACK_AB_MERGE_C R7, RZ, R4, RZ ;  /* 0x00000004ff07723e */ /* 0x001fe200048070ff */
[----:B------:R-:W-:Y:S02]  /*1eb50*/  FMUL R4, R37, UR22 ;  /* 0x0000001625047c20 */ /* 0x000fe40008400000 */
[----:B------:R-:W3:Y:S01]  /*1eb60*/  LDL.LU R37, [R1+0x258] ;  /* 0x0002580001257983 */ /* 0x000ee20000300800 */
[----:B------:R-:W-:-:S02]  /*1eb70*/  F2FP.SATFINITE.E4M3.F32.PACK_AB_MERGE_C R11, RZ, R6, RZ ;  /* 0x00000006ff0b723e */ /* 0x000fc400048070ff */
[----:B------:R-:W-:Y:S01]  /*1eb80*/  F2FP.SATFINITE.E4M3.F32.PACK_AB_MERGE_C R15, RZ, R4, RZ ;  /* 0x00000004ff0f723e */ /* 0x000fe200048070ff */
[----:B------:R-:W-:Y:S04]  /*1eb90*/  @!P6 STG.E.U8 desc[UR20][R2.64+0xe8], R13 ;  /* 0x0000e80d0200e986 */ /* 0x000fe8000c101114 */
[----:B------:R0:W-:Y:S04]  /*1eba0*/  @!P0 STG.E.U8 desc[UR20][R2.64+0xe9], R9 ;  /* 0x0000e90902008986 */ /* 0x0001e8000c101114 */
[----:B------:R1:W-:Y:S01]  /*1ebb0*/  @!P5 STG.E.U8 desc[UR20][R24.64+0xe9], R11 ;  /* 0x0000e90b1800d986 */ /* 0x0003e2000c101114 */
[----:B--2---:R-:W-:-:S03]  /*1ebc0*/  FMUL R5, R36, UR22 ;  /* 0x0000001624057c20 */ /* 0x004fc60008400000 */
[----:B------:R-:W2:Y:S02]  /*1ebd0*/  LDL.LU R36, [R1+0x25c] ;  /* 0x00025c0001247983 */ /* 0x000ea40000300800 */
[----:B0-----:R-:W-:Y:S01]  /*1ebe0*/  F2FP.SATFINITE.E4M3.F32.PACK_AB_MERGE_C R9, RZ, R5, RZ ;  /* 0x00000005ff09723e */ /* 0x001fe200048070ff */
[----:B------:R-:W-:Y:S02]  /*1ebf0*/  FMUL R6, R35, UR22 ;  /* 0x0000001623067c20 */ /* 0x000fe40008400000 */
[----:B------:R-:W2:Y:S01]  /*1ec00*/  LDL.LU R35, [R1+0x260] ;  /* 0x0002600001237983 */ /* 0x000ea20000300800 */
[----:B----4-:R-:W-:-:S03]  /*1ec10*/  FMUL R4, R34, UR22 ;  /* 0x0000001622047c20 */ /* 0x010fc60008400000 */
[----:B------:R-:W4:Y:S02]  /*1ec20*/  LDL.LU R34, [R1+0x264] ;  /* 0x0002640001227983 */ /* 0x000f240000300800 */
[----:B-1----:R-:W-:Y:S01]  /*1ec30*/  F2FP.SATFINITE.E4M3.F32.PACK_AB_MERGE_C R11, RZ, R4, RZ ;  /* 0x00000004ff0b723e */ /* 0x002fe200048070ff */
[----:B-----5:R-:W-:Y:S02]  /*1ec40*/  FMUL R4, R33, UR22 ;  /* 0x0000001621047c20 */ /* 0x020fe40008400000 */
[----:B------:R-:W5:Y:S03]  /*1ec50*/  LDL.LU R33, [R1+0x268] ;  /* 0x0002680001217983 */ /* 0x000f660000300800 */
[----:B------:R-:W-:Y:S01]  /*1ec60*/  F2FP.SATFINITE.E4M3.F32.PACK_AB_MERGE_C R13, RZ, R4, RZ ;  /* 0x00000004ff0d723e */ /* 0x000fe200048070ff */
        /* <DEDUP_REMOVED lines=9> */
[----:B------:R-:W-:-:S03]  /*1ed00*/  ISETP.LT.OR P1, PT, R0, 0xf1, !P2 ;  /* 0x000000f10000780c */ /* 0x000fc60005721670 */
[----:B------:R1:W-:Y:S01]  /*1ed10*/  @!P6 STG.E.U8 desc[UR20][R2.64+0xf0], R15 ;  /* 0x0000f00f0200e986 */ /* 0x0003e2000c101114 */
[C---:B------:R-:W-:Y:S02]  /*1ed20*/  ISETP.LT.OR P6, PT, R0.reuse, 0xf9, !P3 ;  /* 0x000000f90000780c */ /* 0x040fe40005fc1670 */
[----:B------:R-:W-:Y:S01]  /*1ed30*/  ISETP.LT.OR P3, PT, R0, 0xfa, !P3 ;  /* 0x000000fa0000780c */ /* 0x000fe20005f61670 */
[----:B------:R1:W-:Y:S01]  /*1ed40*/  @!P0 STG.E.U8 desc[UR20][R2.64+0xf1], R9 ;  /* 0x0000f10902008986 */ /* 0x0003e2000c101114 */
[----:B0-----:R-:W-:Y:S02]  /*1ed50*/  F2FP.SATFINITE.E4M3.F32.PACK_AB_MERGE_C R7, RZ, R6, RZ ;  /* 0x00000006ff07723e */ /* 0x001fe400048070ff */
[----:B-1----:R-:W-:Y:S02]  /*1ed60*/  F2FP.SATFINITE.E4M3.F32.PACK_AB_MERGE_C R15, RZ, R5, RZ ;  /* 0x00000005ff0f723e */ /* 0x002fe400048070ff */
[----:B------:R-:W-:Y:S01]  /*1ed70*/  F2FP.SATFINITE.E4M3.F32.PACK_AB_MERGE_C R9, RZ, R4, RZ ;  /* 0x00000004ff09723e */ /* 0x000fe200048070ff */
[----:B------:R-:W-:-:S02]  /*1ed80*/  FMUL R4, R38, UR22 ;  /* 0x0000001626047c20 */ /* 0x000fc40008400000 */
[----:B------:R-:W3:Y:S04]  /*1ed90*/  LDL.LU R38, [R1+0x274] ;  /* 0x0002740001267983 */ /* 0x000ee80000300800 */
[----:B------:R0:W-:Y:S01]  /*1eda0*/  @!P5 STG.E.U8 desc[UR20][R24.64+0xf1], R11 ;  /* 0x0000f10b1800d986 */ /* 0x0001e2000c101114 */
[----:B------:R-:W-:Y:S01]  /*1edb0*/  ISETP.LT.OR P5, PT, R0, 0xf9, !P2 ;  /* 0x000000f90000780c */ /* 0x000fe200057a1670 */
[----:B------:R-:W-:Y:S02]  /*1edc0*/  FMUL R5, R37, UR22 ;  /* 0x0000001625057c20 */ /* 0x000fe40008400000 */
[----:B------:R-:W3:Y:S04]  /*1edd0*/  LDL.LU R37, [R1+0x278] ;  /* 0x0002780001257983 */ /* 0x000ee80000300800 */
[----:B------:R1:W-:Y:S04]  /*1ede0*/  @!P1 STG.E.U8 desc[UR20][R24.64+0xf0], R7 ;  /* 0x0000f00718009986 */ /* 0x0003e8000c101114 */
[----:B------:R-:W-:Y:S04]  /*1edf0*/  @!P6 STG.E.U8 desc[UR20][R2.64+0xf8], R13 ;  /* 0x0000f80d0200e986 */ /* 0x000fe8000c101114 */
[----:B------:R4:W-:Y:S01]  /*1ee00*/  @!P3 STG.E.U8 desc[UR20][R2.64+0xf9], R15 ;  /* 0x0000f90f0200b986 */ /* 0x0009e2000c101114 */
[----:B0-----:R-:W-:-:S03]  /*1ee10*/  F2FP.SATFINITE.E4M3.F32.PACK_AB_MERGE_C R11, RZ, R4, RZ ;  /* 0x00000004ff0b723e */ /* 0x001fc600048070ff */
[----:B------:R0:W-:Y:S01]  /*1ee20*/  @!P5 STG.E.U8 desc[UR20][R24.64+0xf8], R9 ;  /* 0x0000f8091800d986 */ /* 0x0001e2000c101114 */
[----:B--2---:R-:W-:-:S03]  /*1ee30*/  FMUL R6, R36, UR22 ;  /* 0x0000001624067c20 */ /* 0x004fc60008400000 */
[----:B------:R-:W2:Y:S01]  /*1ee40*/  LDL.LU R36, [R1+0x27c] ;  /* 0x00027c0001247983 */ /* 0x000ea20000300800 */
[----:B-1----:R-:W-:-:S03]  /*1ee50*/  FMUL R7, R35, UR22 ;  /* 0x0000001623077c20 */ /* 0x002fc60008400000 */
        /* <DEDUP_REMOVED lines=10> */
[----:B------:R-:W-:Y:S02]  /*1ef00*/  ISETP.GE.AND P1, PT, R32, 0x81, PT ;  /* 0x000000812000780c */ /* 0x000fe40003f26270 */
[C---:B------:R-:W-:Y:S02]  /*1ef10*/  ISETP.LT.OR P2, PT, R0.reuse, 0xfa, !P2 ;  /* 0x000000fa0000780c */ /* 0x040fe40005741670 */
[C---:B------:R-:W-:Y:S02]  /*1ef20*/  ISETP.LT.OR P6, PT, R0.reuse, 0x1, !P1 ;  /* 0x000000010000780c */ /* 0x040fe40004fc1670 */
[----:B------:R-:W-:Y:S02]  /*1ef30*/  ISETP.LT.OR P3, PT, R0, 0x2, !P1 ;  /* 0x000000020000780c */ /* 0x000fe40004f61670 */
[----:B------:R-:W-:Y:S02]  /*1ef40*/  F2FP.SATFINITE.E4M3.F32.PACK_AB_MERGE_C R5, RZ, R5, RZ ;  /* 0x00000005ff05723e */ /* 0x000fe400048070ff */
[----:B------:R-:W-:-:S05]  /*1ef50*/  ISETP.GE.AND P0, PT, R32, 0x89, PT ;  /* 0x000000892000780c */ /* 0x000fca0003f06270 */
[----:B------:R-:W-:Y:S01]  /*1ef60*/  @!P2 STG.E.U8 desc[UR20][R24.64+0xf9], R11 ;  /* 0x0000f90b1800a986 */ /* 0x000fe2000c101114 */
[----:B------:R-:W-:-:S03]  /*1ef70*/  F2FP.SATFINITE.E4M3.F32.PACK_AB_MERGE_C R13, RZ, R6, RZ ;  /* 0x00000006ff0d723e */ /* 0x000fc600048070ff */
[----:B------:R0:W-:Y:S01]  /*1ef80*/  @!P6 STG.E.U8 desc[UR20][R28.64], R5 ;  /* 0x000000051c00e986 */ /* 0x0001e2000c101114 */
[C---:B------:R-:W-:Y:S02]  /*1ef90*/  ISETP.LT.OR P6, PT, R0.reuse, 0x2, !P0 ;  /* 0x000000020000780c */ /* 0x040fe400047c1670 */
[C---:B------:R-:W-:Y:S01]  /*1efa0*/  ISETP.LT.OR P5, PT, R0.reuse, 0x1, !P0 ;  /* 0x000000010000780c */ /* 0x040fe200047a1670 */
[----:B------:R1:W-:Y:S01]  /*1efb0*/  @!P3 STG.E.U8 desc[UR20][R28.64+0x1], R13 ;  /* 0x0000010d1c00b986 */ /* 0x0003e2000c101114 */
[----:B------:R-:W-:Y:S02]  /*1efc0*/  ISETP.LT.OR P2, PT, R0, 0xa, !P1 ;  /* 0x0000000a0000780c */ /* 0x000fe40004f41670 */
[----:B0-----:R-:W-:Y:S02]  /*1efd0*/  F2FP.SATFINITE.E4M3.F32.PACK_AB_MERGE_C R5, RZ, R3, RZ ;  /* 0x00000003ff05723e */ /* 0x001fe400048070ff */
[----:B-1----:R-:W-:Y:S01]  /*1efe0*/  F2FP.SATFINITE.E4M3.F32.PACK_AB_MERGE_C R13, RZ, R2, RZ ;  /* 0x00000002ff0d723e */ /* 0x002fe200048070ff */
[----:B------:R-:W-:-:S02]  /*1eff0*/  FMUL R3, R38, UR22 ;  /* 0x0000001626037c20 */ /* 0x000fc40008400000 */
[----:B------:R-:W3:Y:S01]  /*1f000*/  LDL.LU R38, [R1+0x294] ;  /* 0x0002940001267983 */ /* 0x000ee20000300800 */
[----:B------:R-:W-:Y:S02]  /*1f010*/  F2FP.SATFINITE.E4M3.F32.PACK_AB_MERGE_C R11, RZ, R4, RZ ;  /* 0x00000004ff0b723e */ /* 0x000fe400048070ff */
[----:B------:R-:W-:Y:S01]  /*1f020*/  ISETP.LT.OR P3, PT, R0, 0x9, !P1 ;  /* 0x000000090000780c */ /* 0x000fe20004f61670 */
[----:B------:R0:W-:Y:S01]  /*1f030*/  @!P6 STG.E.U8 desc[UR20][R26.64+0x1], R9 ;  /* 0x000001091a00e986 */ /* 0x0001e2000c101114 */
[----:B------:R-:W-:-:S03]  /*1f040*/  FMUL R2, R37, UR22 ;  /* 0x0000001625027c20 */ /* 0x000fc60008400000 */
[----:B------:R-:W3:Y:S01]  /*1f050*/  LDL.LU R37, [R1+0x298] ;  /* 0x0002980001257983 */ /* 0x000ee20000300800 */
[----:B------:R-:W-:Y:S02]  /*1f060*/  F2FP.SATFINITE.E4M3.F32.PACK_AB_MERGE_C R7, RZ, R7, RZ ;  /* 0x00000007ff07723e */ /* 0x000fe400048070ff */
[----:B0-----:R-:W-:-:S03]  /*1f070*/  F2FP.SATFINITE.E4M3.F32.PACK_AB_MERGE_C R9, RZ, R2, RZ ;  /* 0x00000002ff09723e */ /* 0x001fc600048070ff */
        /* <DEDUP_REMOVED lines=8> */
[----:B------:R-:W2:Y:S03]  /*1f100*/  LDL.LU R35, [R1+0x2a0] ;  /* 0x0002a00001237983 */ /* 0x000ea60000300800 */
[----:B------:R-:W-:Y:S01]  /*1f110*/  F2FP.SATFINITE.E4M3.F32.PACK_AB_MERGE_C R15, RZ, R2, RZ ;  /* 0x00000002ff0f723e */ /* 0x000fe200048070ff */
[----:B----4-:R-:W-:Y:S02]  /*1f120*/  FMUL R2, R34, UR22 ;  /* 0x0000001622027c20 */ /* 0x010fe40008400000 */
[----:B------:R-:W4:Y:S01]  /*1f130*/  LDL.LU R34, [R1+0x2a4] ;  /* 0x0002a40001227983 */ /* 0x000f220000300800 */
[----:B-----5:R-:W-:-:S03]  /*1f140*/  FMUL R3, R33, UR22 ;  /* 0x0000001621037c20 */ /* 0x020fc60008400000 */
[----:B------:R-:W5:Y:S01]  /*1f150*/  LDL.LU R33, [R1+0x2a8] ;  /* 0x0002a80001217983 */ /* 0x000f620000300800 */
[----:B---3--:R-:W-:-:S03]  /*1f160*/  FMUL R4, R31, UR22 ;  /* 0x000000161f047c20 */ /* 0x008fc60008400000 */
[----:B------:R-:W3:Y:S01]  /*1f170*/  LDL.LU R31, [R1+0x2ac] ;  /* 0x0002ac00011f7983 */ /* 0x000ee20000300800 */
[----:B0-----:R-:W-:-:S03]  /*1f180*/  FMUL R5, R30, UR22 ;  /* 0x000000161e057c20 */ /* 0x001fc60008400000 */
[----:B------:R-:W3:Y:S01]  /*1f190*/  LDL.LU R30, [R1+0x2b0] ;  /* 0x0002b000011e7983 */ /* 0x000ee20000300800 */
[C---:B------:R-:W-:Y:S02]  /*1f1a0*/  ISETP.LT.OR P6, PT, R0.reuse, 0xa, !P0 ;  /* 0x0000000a0000780c */ /* 0x040fe400047c1670 */
[C---:B------:R-:W-:Y:S02]  /*1f1b0*/  ISETP.LT.OR P5, PT, R0.reuse, 0x9, !P0 ;  /* 0x000000090000780c */ /* 0x040fe400047a1670 */
[C---:B------:R-:W-:Y:S02]  /*1f1c0*/  ISETP.LT.OR P3, PT, R0.reuse, 0x11, !P1 ;  /* 0x000000110000780c */ /* 0x040fe40004f61670 */
[----:B------:R-:W-:-:S07]  /*1f1d0*/  ISETP.LT.OR P2, PT, R0, 0x12, !P1 ;  /* 0x000000120000780c */ /* 0x000fce0004f41670 */
[----:B------:R0:W-:Y:S01]  /*1f1e0*/  @!P6 STG.E.U8 desc[UR20][R26.64+0x9], R7 ;  /* 0x000009071a00e986 */ /* 0x0001e2000c101114 */
[----:B------:R-:W-:-:S03]  /*1f1f0*/  ISETP.LT.OR P6, PT, R0, 0x12, !P0 ;  /* 0x000000120000780c */ /* 0x000fc600047c1670 */
[----:B------:R-:W-:Y:S01]  /*1f200*/  @!P5 STG.E.U8 desc[UR20][R26.64+0x8], R13 ;  /* 0x0000080d1a00d986 */ /* 0x000fe2000c101114 */
[----:B------:R-:W-:-:S03]  /*1f210*/  ISETP.LT.OR P5, PT, R0, 0x11, !P0 ;  /* 0x000000110000780c */ /* 0x000fc600047a1670 */
[----:B------:R1:W-:Y:S01]  /*1f220*/  @!P3 STG.E.U8 desc[UR20][R28.64+0x10], R9 ;  /* 0x000010091c00b986 */ /* 0x0003e2000c101114 */
[C---:B------:R-:W-:Y:S02]  /*1f230*/  ISETP.LT.OR P3, PT, R0.reuse, 0x19, !P1 ;  /* 0x000000190000780c */ /* 0x040fe40004f61670 */
[----:B0-----:R-:W-:Y:S01]  /*1f240*/  F2FP.SATFINITE.E4M3.F32.PACK_AB_MERGE_C R7, RZ, R2, RZ ;  /* 0x00000002ff07723e */ /* 0x001fe200048070ff */
[----:B------:R0:W-:Y:S01]  /*1f250*/  @!P2 STG.E.U8 desc[UR20][R28.64+0x11], R11 ;  /* 0x0000110b1c00a986 */ /* 0x0001e2000c101114 */
[----:B------:R-:W-:Y:S02]  /*1f260*/  ISETP.LT.OR P2, PT, R0, 0x1a, !P1 ;  /* 0x0000001a0000780c */ /* 0x000fe40004f41670 */
[----:B-1----:R-:W-:Y:S01]  /*1f270*/  F2FP.SATFINITE.E4M3.F32.PACK_AB_MERGE_C R9, RZ, R3, RZ ;  /* 0x00000003ff09723e */ /* 0x002fe200048070ff */
[----:B------:R-:W-:Y:S02]  /*1f280*/  FMUL R2, R38, UR22 ;  /* 0x0000001626027c20 */ /* 0x000fe40008400000 */
[----:B------:R-:W3:Y:S01]  /*1f290*/  LDL.LU R38, [R1+0x2b4] ;  /* 0x0002b40001267983 */ /* 0x000ee20000300800 */
[----:B0-----:R-:W-:-:S03]  /*1f2a0*/  F2FP.SATFINITE.E4M3.F32.PACK_AB_MERGE_C R11, RZ, R4, RZ ;  /* 0x00000004ff0b723e */ /* 0x001fc600048070ff */
[----:B------:R0:W-:Y:S01]  /*1f2b0*/  @!P6 STG.E.U8 desc[UR20][R26.64+0x11], R7 ;  /* 0x000011071a00e986 */ /* 0x0001e2000c101114 */
[----:B------:R-:W-:Y:S01]  /*1f2c0*/  ISETP.LT.OR P6, PT, R0, 0x1a, !P0 ;  /* 0x0000001a0000780c */ /* 0x000fe200047c1670 */
[----:B------:R-:W-:Y:S02]  /*1f2d0*/  FMUL R3, R37, UR22 ;  /* 0x0000001625037c20 */ /* 0x000fe40008400000 */
[----:B------:R-:W3:Y:S01]  /*1f2e0*/  LDL.LU R37, [R1+0x2b8] ;  /* 0x0002b80001257983 */ /* 0x000ee20000300800 */
[----:B0-----:R-:W-:-:S03]  /*1f2f0*/  F2FP.SATFINITE.E4M3.F32.PACK_AB_MERGE_C R7, RZ, R2, RZ ;  /* 0x00000002ff07723e */ /* 0x001fc600048070ff */
[----:B------:R-:W-:Y:S04]  /*1f300*/  @!P5 STG.E.U8 desc[UR20][R26.64+0x10], R15 ;  /* 0x0000100f1a00d986 */ /* 0x000fe8000c101114 */
        /* <DEDUP_REMOVED lines=13> */
[----:B------:R-:W5:Y:S02]  /*1f3e0*/  LDL.LU R33, [R1+0x2c8] ;  /* 0x0002c80001217983 */ /* 0x000f640000300800 */
        /* <DEDUP_REMOVED lines=8> */
[----:B------:R-:W-:Y:S02]  /*1f470*/  F2FP.SATFINITE.E4M3.F32.PACK_AB_MERGE_C R5, RZ, R5, RZ ;  /* 0x00000005ff05723e */ /* 0x000fe400048070ff */
[----:B------:R-:W-:-:S05]  /*1f480*/  ISETP.LT.OR P6, PT, R0, 0x22, !P0 ;  /* 0x000000220000780c */ /* 0x000fca00047c1670 */
[----:B------:R0:W-:Y:S01]  /*1f490*/  @!P5 STG.E.U8 desc[UR20][R26.64+0x18], R5 ;  /* 0x000018051a00d986 */ /* 0x0001e2000c101114 */
[----:B------:R-:W-:-:S03]  /*1f4a0*/  ISETP.LT.OR P5, PT, R0, 0x21, !P0 ;  /* 0x000000210000780c */ /* 0x000fc600047a1670 */
[----:B------:R-:W-:Y:S01]  /*1f4b0*/  @!P3 STG.E.U8 desc[UR20][R28.64+0x20], R9 ;  /* 0x000020091c00b986 */ /* 0x000fe2000c101114 */
[----:B------:R-:W-:-:S03]  /*1f4c0*/  ISETP.LT.OR P3, PT, R0, 0x29, !P1 ;  /* 0x000000290000780c */ /* 0x000fc60004f61670 */
[----:B------:R1:W-:Y:S01]  /*1f4d0*/  @!P2 STG.E.U8 desc[UR20][R28.64+0x21], R11 ;  /* 0x0000210b1c00a986 */ /* 0x0003e2000c101114 */
[----:B------:R-:W-:Y:S02]  /*1f4e0*/  ISETP.LT.OR P2, PT, R0, 0x2a, !P1 ;  /* 0x0000002a0000780c */ /* 0x000fe40004f41670 */
[----:B0-----:R-:W-:Y:S02]  /*1f4f0*/  F2FP.SATFINITE.E4M3.F32.PACK_AB_MERGE_C R5, RZ, R3, RZ ;  /* 0x00000003ff05723e */ /* 0x001fe400048070ff */
[----:B-1----:R-:W-:Y:S01]  /*1f500*/  F2FP.SATFINITE.E4M3.F32.PACK_AB_MERGE_C R11, RZ, R2, RZ ;  /* 0x00000002ff0b723e */ /* 0x002fe200048070ff */
[----:B------:R-:W-:Y:S02]  /*1f510*/  FMUL R2, R38, UR22 ;  /* 0x0000001626027c20 */ /* 0x000fe40008400000 */
[----:B------:R-:W3:Y:S01]  /*1f520*/  LDL.LU R38, [R1+0x2d4] ;  /* 0x0002d40001267983 */ /* 0x000ee20000300800 */
[----:B------:R-:W-:-:S03]  /*1f530*/  F2FP.SATFINITE.E4M3.F32.PACK_AB_MERGE_C R9, RZ, R4, RZ ;  /* 0x00000004ff09723e */ /* 0x000fc600048070ff */
[----:B------:R-:W-:Y:S01]  /*1f540*/  @!P6 STG.E.U8 desc[UR20][R26.64+0x21], R5 ;  /* 0x000021051a00e986 */ /* 0x000fe2000c101114 */
[----:B------:R-:W-:Y:S01]  /*1f550*/  ISETP.LT.OR P6, PT, R0, 0x2a, !P0 ;  /* 0x0000002a0000780c */ /* 0x000fe200047c1670 */
[----:B------:R-:W-:Y:S02]  /*1f560*/  FMUL R3, R37, UR22 ;  /* 0x0000001625037c20 */ /* 0x000fe40008400000 */
[----:B------:R-:W3:Y:S04]  /*1f570*/  LDL.LU R37, [R1+0x2d8] ;  /* 0x0002d80001257983 */ /* 0x000ee80000300800 */
[----:B------:R-:W-:Y:S04]  /*1f580*/  @!P5 STG.E.U8 desc[UR20][R26.64+0x20], R13 ;  /* 0x0000200d1a00d986 */ /* 0x000fe8000c101114 */
[----:B------:R0:W-:Y:S04]  /*1f590*/  @!P3 STG.E.U8 desc[UR20][R28.64+0x28], R7 ;  /* 0x000028071c00b986 */ /* 0x0001e8000c101114 */
[----:B------:R1:W-:Y:S01]  /*1f5a0*/  @!P2 STG.E.U8 desc[UR20][R28.64+0x29], R9 ;  /* 0x000029091c00a986 */ /* 0x0003e2000c101114 */
[----:B0-----:R-:W-:-:S02]  /*1f5b0*/  F2FP.SATFINITE.E4M3.F32.PACK_AB_MERGE_C R7, RZ, R2, RZ ;  /* 0x00000002ff07723e */ /* 0x001fc400048070ff */
[----:B-1----:R-:W-:-:S03]  /*1f5c0*/  F2FP.SATFINITE.E4M3.F32.PACK_AB_MERGE_C R9, RZ, R3, RZ ;  /* 0x00000003ff09723e */ /* 0x002fc600048070ff */
[----:B------:R0:W-:Y:S01]  /*1f5d0*/  @!P6 STG.E.U8 desc[UR20][R26.64+0x29], R7 ;  /* 0x000029071a00e986 */ /* 0x0001e2000c101114 */
[----:B--2---:R-:W-:-:S03]  /*1f5e0*/  FMUL R4, R36, UR22 ;  /* 0x0000001624047c20 */ /* 0x004fc60008400000 */
[----:B------:R-:W2:Y:S02]  /*1f5f0*/  LDL.LU R36, [R1+0x2dc] ;  /* 0x0002dc0001247983 */ /* 0x000ea40000300800 */
[----:B------:R-:W-:Y:S01]  /*1f600*/  F2FP.SATFINITE.E4M3.F32.PACK_AB_MERGE_C R13, RZ, R4, RZ ;  /* 0x00000004ff0d723e */ /* 0x000fe200048070ff */
        /* <DEDUP_REMOVED lines=15> */
[----:B------:R-:W-:Y:S01]  /*1f700*/  @!P5 STG.E.U8 desc[UR20][R26.64+0x28], R11 ;  /* 0x0000280b1a00d986 */ /* 0x000fe2000c101114 */
[----:B------:R-:W-:-:S03]  /*1f710*/  ISETP.LT.OR P5, PT, R0, 0x31, !P0 ;  /* 0x000000310000780c */ /* 0x000fc600047a1670 */
[----:B------:R0:W-:Y:S01]  /*1f720*/  @!P2 STG.E.U8 desc[UR20][R28.64+0x31], R13 ;  /* 0x0000310d1c00a986 */ /* 0x0001e2000c101114 */
[----:B------:R-:W-:-:S03]  /*1f730*/  ISETP.LT.OR P2, PT, R0, 0x3a, !P1 ;  /* 0x0000003a0000780c */ /* 0x000fc60004f41670 */
[----:B------:R1:W-:Y:S01]  /*1f740*/  @!P3 STG.E.U8 desc[UR20][R28.64+0x30], R9 ;  /* 0x000030091c00b986 */ /* 0x0003e2000c101114 */
[----:B------:R-:W-:Y:S02]  /*1f750*/  ISETP.LT.OR P3, PT, R0, 0x39, !P1 ;  /* 0x000000390000780c */ /* 0x000fe40004f61670 */
[----:B------:R-:W-:Y:S02]  /*1f760*/  F2FP.SATFINITE.E4M3.F32.PACK_AB_MERGE_C R5, RZ, R5, RZ ;  /* 0x00000005ff05723e */ /* 0x000fe400048070ff */
[----:B0-----:R-:W-:Y:S02]  /*1f770*/  F2FP.SATFINITE.E4M3.F32.PACK_AB_MERGE_C R13, RZ, R2, RZ ;  /* 0x00000002ff0d723e */ /* 0x001fe400048070ff */
[----:B-1----:R-:W-:Y:S01]  /*1f780*/  F2FP.SATFINITE.E4M3.F32.PACK_AB_MERGE_C R9, RZ, R3, RZ ;  /* 0x00000003ff09723e */ /* 0x002fe200048070ff */
[----:B------:R-:W-:Y:S02]  /*1f790*/  FMUL R3, R38, UR22 ;  /* 0x0000001626037c20 */ /* 0x000fe40008400000 */
[----:B------:R-:W3:Y:S01]  /*1f7a0*/  LDL.LU R38, [R1+0x2f4] ;  /* 0x0002f40001267983 */ /* 0x000ee20000300800 */
[----:B------:R-:W-:-:S03]  /*1f7b0*/  F2FP.SATFINITE.E4M3.F32.PACK_AB_MERGE_C R11, RZ, R4, RZ ;  /* 0x00000004ff0b723e */ /* 0x000fc600048070ff */
[----:B------:R0:W-:Y:S01]  /*1f7c0*/  @!P6 STG.E.U8 desc[UR20][R26.64+0x31], R7 ;  /* 0x000031071a00e986 */ /* 0x0001e2000c101114 */
[----:B------:R-:W-:-:S03]  /*1f7d0*/  FMUL R2, R37, UR22 ;  /* 0x0000001625027c20 */ /* 0x000fc60008400000 */
[----:B------:R-:W3:Y:S01]  /*1f7e0*/  LDL.LU R37, [R1+0x2f8] ;  /* 0x0002f80001257983 */ /* 0x000ee20000300800 */
[----:B------:R-:W-:Y:S02]  /*1f7f0*/  ISETP.LT.OR P6, PT, R0, 0x3a, !P0 ;  /* 0x0000003a0000780c */ /* 0x000fe400047c1670 */
[----:B0-----:R-:W-:Y:S01]  /*1f800*/  F2FP.SATFINITE.E4M3.F32.PACK_AB_MERGE_C R7, RZ, R2, RZ ;  /* 0x00000002ff07723e */ /* 0x001fe200048070ff */
[----:B------:R0:W-:Y:S04]  /*1f810*/  @!P5 STG.E.U8 desc[UR20][R26.64+0x30], R5 ;  /* 0x000030051a00d986 */ /* 0x0001e8000c101114 */
[----:B------:R-:W-:Y:S04]  /*1f820*/  @!P2 STG.E.U8 desc[UR20][R28.64+0x39], R11 ;  /* 0x0000390b1c00a986 */ /* 0x000fe8000c101114 */
[----:B------:R1:W-:Y:S01]  /*1f830*/  @!P3 STG.E.U8 desc[UR20][R28.64+0x38], R9 ;  /* 0x000038091c00b986 */ /* 0x0003e2000c101114 */
[----:B0-----:R-:W-:-:S05]  /*1f840*/  F2FP.SATFINITE.E4M3.F32.PACK_AB_MERGE_C R5, RZ, R3, RZ ;  /* 0x00000003ff05723e */ /* 0x001fca00048070ff */
        /* <DEDUP_REMOVED lines=42> */
[----:B------:R-:W-:Y:S01]  /*1faf0*/  F2FP.SATFINITE.E4M3.F32.PACK_AB_MERGE_C R11, RZ, R4, RZ ;  /* 0x00000004ff0b723e */ /* 0x000fe200048070ff */
[----:B------:R-:W-:Y:S02]  /*1fb00*/  FMUL R2, R35, UR22 ;  /* 0x0000001623027c20 */ /* 0x000fe40008400000 */
[----:B------:R-:W2:Y:S03]  /*1fb10*/  LDL.LU R35, [R1+0x320] ;  /* 0x0003200001237983 */ /* 0x000ea60000300800 */
[----:B-1----:R-:W-:Y:S01]  /*1fb20*/  F2FP.SATFINITE.E4M3.F32.PACK_AB_MERGE_C R13, RZ, R2, RZ ;  /* 0x00000002ff0d723e */ /* 0x002fe200048070ff */
        /* <DEDUP_REMOVED lines=146> */
[----:B------:R-:W-:-:S03]  /*20450*/  FMUL R3, R37, UR22 ;  /* 0x0000001625037c20 */ /* 0x000fc60008400000 */
[----:B------:R-:W3:Y:S04]  /*20460*/  LDL.LU R37, [R1+0x398] ;  /* 0x0003980001257983 */ /* 0x000ee80000300800 */
[----:B------:R-:W-:Y:S04]  /*20470*/  @!P5 STG.E.U8 desc[UR20][R26.64+0x80], R13 ;  /* 0x0000800d1a00d986 */ /* 0x000fe8000c101114 */
[----:B------:R0:W-:Y:S04]  /*20480*/  @!P3 STG.E.U8 desc[UR20][R28.64+0x88], R7 ;  /* 0x000088071c00b986 */ /* 0x0001e8000c101114 */
[----:B------:R1:W-:Y:S01]  /*20490*/  @!P2 STG.E.U8 desc[UR20][R28.64+0x89], R9 ;  /* 0x000089091c00a986 */ /* 0x0003e2000c101114 */
[----:B0-----:R-:W-:-:S02]  /*204a0*/  F2FP.SATFINITE.E4M3.F32.PACK_AB_MERGE_C R7, RZ, R2, RZ ;  /* 0x00000002ff07723e */ /* 0x001fc400048070ff */
[----:B-1----:R-:W-:Y:S01]  /*204b0*/  F2FP.SATFINITE.E4M3.F32.PACK_AB_MERGE_C R9, RZ, R3, RZ ;  /* 0x00000003ff09723e */ /* 0x002fe200048070ff */
[----:B--2---:R-:W-:Y:S02]  /*204c0*/  FMUL R4, R36, UR22 ;  /* 0x0000001624047c20 */ /* 0x004fe40008400000 */
[----:B------:R-:W2:Y:S03]  /*204d0*/  LDL.LU R36, [R1+0x39c] ;  /* 0x00039c0001247983 */ /* 0x000ea60000300800 */
[----:B------:R-:W-:Y:S01]  /*204e0*/  F2FP.SATFINITE.E4M3.F32.PACK_AB_MERGE_C R13, RZ, R4, RZ ;  /* 0x00000004ff0d723e */ /* 0x000fe200048070ff */
[----:B------:R-:W-:Y:S02]  /*204f0*/  FMUL R5, R35, UR22 ;  /* 0x0000001623057c20 */ /* 0x000fe40008400000 */
[----:B------:R-:W2:Y:S01]  /*20500*/  LDL.LU R35, [R1+0x3a0] ;  /* 0x0003a00001237983 */ /* 0x000ea20000300800 */
[----:B----4-:R-:W-:-:S03]  /*20510*/  FMUL R2, R34, UR22 ;  /* 0x0000001622027c20 */ /* 0x010fc60008400000 */
[----:B------:R-:W4:Y:S01]  /*20520*/  LDL.LU R34, [R1+0x3a4] ;  /* 0x0003a40001227983 */ /* 0x000f220000300800 */
[----:B-----5:R-:W-:-:S03]  /*20530*/  FMUL R3, R33, UR22 ;  /* 0x0000001621037c20 */ /* 0x020fc60008400000 */
[----:B------:R-:W5:Y:S01]  /*20540*/  LDL.LU R33, [R1+0x3a8] ;  /* 0x0003a80001217983 */ /* 0x000f620000300800 */
        /* <DEDUP_REMOVED lines=16> */
[----:B------:R-:W-:Y:S01]  /*20650*/  @!P2 STG.E.U8 desc[UR20][R28.64+0x91], R13 ;  /* 0x0000910d1c00a986 */ /* 0x000fe2000c101114 */
[----:B------:R-:W-:Y:S02]  /*20660*/  ISETP.LT.OR P2, PT, R0, 0x9a, !P1 ;  /* 0x0000009a0000780c */ /* 0x000fe40004f41670 */
        /* <DEDUP_REMOVED lines=82> */
[----:B------:R0:W-:Y:S01]  /*20b90*/  @!P6 STG.E.U8 desc[UR20][R26.64+0xb1], R7 ;  /* 0x0000b1071a00e986 */ /* 0x0001e2000c101114 */
[----:B------:R-:W-:-:S03]  /*20ba0*/  FMUL R3, R38, UR22 ;  /* 0x0000001626037c20 */ /* 0x000fc60008400000 */
[----:B------:R-:W3:Y:S01]  /*20bb0*/  LDL.LU R38, [R1+0x3f4] ;  /* 0x0003f40001267983 */ /* 0x000ee20000300800 */
[----:B------:R-:W-:Y:S02]  /*20bc0*/  F2FP.SATFINITE.E4M3.F32.PACK_AB_MERGE_C R11, RZ, R4, RZ ;  /* 0x00000004ff0b723e */ /* 0x000fe400048070ff */
[----:B------:R-:W-:Y:S01]  /*20bd0*/  ISETP.LT.OR P6, PT, R0, 0xba, !P0 ;  /* 0x000000ba0000780c */ /* 0x000fe200047c1670 */
[----:B------:R-:W-:Y:S02]  /*20be0*/  FMUL R2, R37, UR22 ;  /* 0x0000001625027c20 */ /* 0x000fe40008400000 */
[----:B------:R-:W3:Y:S03]  /*20bf0*/  LDL.LU R37, [R1+0x3f8] ;  /* 0x0003f80001257983 */ /* 0x000ee60000300800 */
        /* <DEDUP_REMOVED lines=31> */
[----:B-1----:R-:W-:-:S03]  /*20df0*/  F2FP.SATFINITE.E4M3.F32.PACK_AB_MERGE_C R9, RZ, R3, RZ ;  /* 0x00000003ff09723e */ /* 0x002fc600048070ff */
[----:B------:R0:W-:Y:S01]  /*20e00*/  @!P6 STG.E.U8 desc[UR20][R26.64+0xc1], R7 ;  /* 0x0000c1071a00e986 */ /* 0x0001e2000c101114 */
[----:B------:R-:W-:Y:S01]  /*20e10*/  FMUL R2, R38, UR22 ;  /* 0x0000001626027c20 */ /* 0x000fe20008400000 */
[----:B------:R-:W-:Y:S02]  /*20e20*/  ISETP.LT.OR P6, PT, R0, 0xca, !P0 ;  /* 0x000000ca0000780c */ /* 0x000fe400047c1670 */
[----:B------:R-:W3:Y:S01]  /*20e30*/  LDL.LU R38, [R1+0x414] ;  /* 0x0004140001267983 */ /* 0x000ee20000300800 */
[----:B------:R-:W-:Y:S01]  /*20e40*/  F2FP.SATFINITE.E4M3.F32.PACK_AB_MERGE_C R13, RZ, R4, RZ ;  /* 0x00000004ff0d723e */ /* 0x000fe200048070ff */
        /* <DEDUP_REMOVED lines=24> */
[C---:B------:R-:W-:Y:S01]  /*20fd0*/  ISETP.LT.OR P3, PT, R0.reuse, 0xd1, !P1 ;  /* 0x000000d10000780c */ /* 0x040fe20004f61670 */
[----:B------:R-:W3:Y:S01]  /*20fe0*/  LDL.LU R40, [R1+0x434] ;  /* 0x0004340001287983 */ /* 0x000ee20000300800 */
[C---:B------:R-:W-:Y:S02]  /*20ff0*/  ISETP.LT.OR P2, PT, R0.reuse, 0xd2, !P1 ;  /* 0x000000d20000780c */ /* 0x040fe40004f41670 */
[----:B------:R-:W-:Y:S02]  /*21000*/  ISETP.LT.OR P6, PT, R0, 0xd2, !P0 ;  /* 0x000000d20000780c */ /* 0x000fe400047c1670 */
[----:B------:R-:W-:-:S05]  /*21010*/  F2FP.SATFINITE.E4M3.F32.PACK_AB_MERGE_C R5, RZ, R5, RZ ;  /* 0x00000005ff05723e */ /* 0x000fca00048070ff */
[----:B------:R0:W-:Y:S01]  /*21020*/  @!P5 STG.E.U8 desc[UR20][R26.64+0xc8], R5 ;  /* 0x0000c8051a00d986 */ /* 0x0001e2000c101114 */
[----:B------:R-:W-:-:S03]  /*21030*/  ISETP.LT.OR P5, PT, R0, 0xd1, !P0 ;  /* 0x000000d10000780c */ /* 0x000fc600047a1670 */
[----:B------:R-:W-:Y:S01]  /*21040*/  @!P3 STG.E.U8 desc[UR20][R28.64+0xd0], R9 ;  /* 0x0000d0091c00b986 */ /* 0x000fe2000c101114 */
[----:B------:R-:W-:-:S03]  /*21050*/  ISETP.LT.OR P3, PT, R0, 0xd9, !P1 ;  /* 0x000000d90000780c */ /* 0x000fc60004f61670 */
[----:B------:R1:W-:Y:S01]  /*21060*/  @!P2 STG.E.U8 desc[UR20][R28.64+0xd1], R11 ;  /* 0x0000d10b1c00a986 */ /* 0x0003e2000c101114 */
[----:B0-----:R-:W-:Y:S02]  /*21070*/  F2FP.SATFINITE.E4M3.F32.PACK_AB_MERGE_C R5, RZ, R3, RZ ;  /* 0x00000003ff05723e */ /* 0x001fe400048070ff */
[----:B------:R-:W-:-:S03]  /*21080*/  ISETP.LT.OR P2, PT, R0, 0xda, !P1 ;  /* 0x000000da0000780c */ /* 0x000fc60004f41670 */
[----:B------:R-:W-:Y:S01]  /*21090*/  @!P6 STG.E.U8 desc[UR20][R26.64+0xd1], R5 ;  /* 0x0000d1051a00e986 */ /* 0x000fe2000c101114 */
[----:B-1----:R-:W-:Y:S02]  /*210a0*/  F2FP.SATFINITE.E4M3.F32.PACK_AB_MERGE_C R11, RZ, R2, RZ ;  /* 0x00000002ff0b723e */ /* 0x002fe400048070ff */
[----:B------:R-:W-:Y:S01]  /*210b0*/  ISETP.LT.OR P6, PT, R0, 0xda, !P0 ;  /* 0x000000da0000780c */ /* 0x000fe200047c1670 */
[----:B------:R-:W-:Y:S02]  /*210c0*/  FMUL R2, R38, UR22 ;  /* 0x0000001626027c20 */ /* 0x000fe40008400000 */
[----:B------:R-:W3:Y:S01]  /*210d0*/  LDL.LU R38, [R1+0x438] ;  /* 0x0004380001267983 */ /* 0x000ee20000300800 */
[----:B------:R-:W-:Y:S01]  /*210e0*/  F2FP.SATFINITE.E4M3.F32.PACK_AB_MERGE_C R9, RZ, R4, RZ ;  /* 0x00000004ff09723e */ /* 0x000fe200048070ff */
        /* <DEDUP_REMOVED lines=14> */
[----:B------:R-:W4:Y:S02]  /*211d0*/  LDL.LU R34, [R1+0x448] ;  /* 0x0004480001227983 */ /* 0x000f240000300800 */
[----:B0-----:R-:W-:Y:S01]  /*211e0*/  F2FP.SATFINITE.E4M3.F32.PACK_AB_MERGE_C R7, RZ, R2, RZ ;  /* 0x00000002ff07723e */ /* 0x001fe200048070ff */
[----:B-----5:R-:W-:Y:S02]  /*211f0*/  FMUL R3, R33, UR22 ;  /* 0x0000001621037c20 */ /* 0x020fe40008400000 */
[----:B------:R-:W5:Y:S01]  /*21200*/  LDL.LU R33, [R1+0x44c] ;  /* 0x00044c0001217983 */ /* 0x000f620000300800 */
[----:B---3--:R-:W-:-:S03]  /*21210*/  FMUL R4, R31, UR22 ;  /* 0x000000161f047c20 */ /* 0x008fc60008400000 */
        /* <DEDUP_REMOVED lines=13> */
[----:B------:R-:W-:Y:S02]  /*212f0*/  F2FP.SATFINITE.E4M3.F32.PACK_AB_MERGE_C R5, RZ, R5, RZ ;  /* 0x00000005ff05723e */ /* 0x000fe400048070ff */
[----:B0-----:R-:W-:Y:S01]  /*21300*/  F2FP.SATFINITE.E4M3.F32.PACK_AB_MERGE_C R11, RZ, R4, RZ ;  /* 0x00000004ff0b723e */ /* 0x001fe200048070ff */
[----:B------:R-:W-:Y:S01]  /*21310*/  @!P6 STG.E.U8 desc[UR20][R26.64+0xe1], R7 ;  /* 0x0000e1071a00e986 */ /* 0x000fe2000c101114 */
[C---:B------:R-:W-:Y:S02]  /*21320*/  ISETP.LT.OR P6, PT, R0.reuse, 0xea, !P0 ;  /* 0x000000ea0000780c */ /* 0x040fe400047c1670 */
[----:B-1----:R-:W-:Y:S01]  /*21330*/  F2FP.SATFINITE.E4M3.F32.PACK_AB_MERGE_C R9, RZ, R3, RZ ;  /* 0x00000003ff09723e */ /* 0x002fe200048070ff */
[----:B------:R0:W-:Y:S01]  /*21340*/  @!P5 STG.E.U8 desc[UR20][R26.64+0xe0], R5 ;  /* 0x0000e0051a00d986 */ /* 0x0001e2000c101114 */
[----:B------:R-:W-:-:S03]  /*21350*/  ISETP.LT.OR P5, PT, R0, 0xe9, !P0 ;  /* 0x000000e90000780c */ /* 0x000fc600047a1670 */
[----:B------:R-:W-:Y:S01]  /*21360*/  @!P2 STG.E.U8 desc[UR20][R28.64+0xe9], R11 ;  /* 0x0000e90b1c00a986 */ /* 0x000fe2000c101114 */
[----:B------:R-:W-:Y:S01]  /*21370*/  ISETP.LT.OR P2, PT, R0, 0xf2, !P1 ;  /* 0x000000f20000780c */ /* 0x000fe20004f41670 */
[----:B------:R-:W-:Y:S02]  /*21380*/  FMUL R3, R40, UR22 ;  /* 0x0000001628037c20 */ /* 0x000fe40008400000 */
[----:B------:R1:W-:Y:S01]  /*21390*/  @!P3 STG.E.U8 desc[UR20][R28.64+0xe8], R9 ;  /* 0x0000e8091c00b986 */ /* 0x0003e2000c101114 */
[----:B------:R-:W-:Y:S02]  /*213a0*/  ISETP.LT.OR P3, PT, R0, 0xf1, !P1 ;  /* 0x000000f10000780c */ /* 0x000fe40004f61670 */
[----:B------:R-:W-:Y:S01]  /*213b0*/  F2FP.SATFINITE.E4M3.F32.PACK_AB_MERGE_C R13, RZ, R2, RZ ;  /* 0x00000002ff0d723e */ /* 0x000fe200048070ff */
[----:B------:R-:W-:Y:S01]  /*213c0*/  FMUL R2, R38, UR22 ;  /* 0x0000001626027c20 */ /* 0x000fe20008400000 */
[----:B------:R-:W-:Y:S01]  /*213d0*/  FMUL R4, R37, UR22 ;  /* 0x0000001625047c20 */ /* 0x000fe20008400000 */
[----:B------:R-:W-:-:S03]  /*213e0*/  F2FP.SATFINITE.E4M3.F32.PACK_AB_MERGE_C R3, RZ, R3, RZ ;  /* 0x00000003ff03723e */ /* 0x000fc600048070ff */
[----:B0-----:R-:W-:Y:S02]  /*213f0*/  F2FP.SATFINITE.E4M3.F32.PACK_AB_MERGE_C R5, RZ, R2, RZ ;  /* 0x00000002ff05723e */ /* 0x001fe400048070ff */
[----:B------:R-:W-:Y:S01]  /*21400*/  F2FP.SATFINITE.E4M3.F32.PACK_AB_MERGE_C R7, RZ, R4, RZ ;  /* 0x00000004ff07723e */ /* 0x000fe200048070ff */
[----:B------:R-:W-:Y:S01]  /*21410*/  @!P5 STG.E.U8 desc[UR20][R26.64+0xe8], R13 ;  /* 0x0000e80d1a00d986 */ /* 0x000fe2000c101114 */
[----:B------:R-:W-:-:S03]  /*21420*/  ISETP.LT.OR P5, PT, R0, 0xf1, !P0 ;  /* 0x000000f10000780c */ /* 0x000fc600047a1670 */
[----:B------:R-:W-:Y:S01]  /*21430*/  @!P6 STG.E.U8 desc[UR20][R26.64+0xe9], R3 ;  /* 0x0000e9031a00e986 */ /* 0x000fe2000c101114 */
[----:B------:R-:W-:-:S03]  /*21440*/  ISETP.LT.OR P6, PT, R0, 0xf2, !P0 ;  /* 0x000000f20000780c */ /* 0x000fc600047c1670 */
[----:B------:R0:W-:Y:S01]  /*21450*/  @!P2 STG.E.U8 desc[UR20][R28.64+0xf1], R7 ;  /* 0x0000f1071c00a986 */ /* 0x0001e2000c101114 */
[C---:B------:R-:W-:Y:S02]  /*21460*/  ISETP.LT.OR P2, PT, R0.reuse, 0xf9, !P1 ;  /* 0x000000f90000780c */ /* 0x040fe40004f41670 */
[C---:B------:R-:W-:Y:S01]  /*21470*/  ISETP.LT.OR P1, PT, R0.reuse, 0xfa, !P1 ;  /* 0x000000fa0000780c */ /* 0x040fe20004f21670 */
[----:B------:R3:W-:Y:S01]  /*21480*/  @!P3 STG.E.U8 desc[UR20][R28.64+0xf0], R5 ;  /* 0x0000f0051c00b986 */ /* 0x0007e2000c101114 */
[C---:B------:R-:W-:Y:S02]  /*21490*/  ISETP.LT.OR P3, PT, R0.reuse, 0xf9, !P0 ;  /* 0x000000f90000780c */ /* 0x040fe40004761670 */
[----:B------:R-:W-:Y:S01]  /*214a0*/  ISETP.LT.OR P0, PT, R0, 0xfa, !P0 ;  /* 0x000000fa0000780c */ /* 0x000fe20004701670 */
[----:B--2---:R-:W-:-:S05]  /*214b0*/  FMUL R2, R36, UR22 ;  /* 0x0000001624027c20 */ /* 0x004fca0008400000 */
[----:B-1----:R-:W-:-:S05]  /*214c0*/  F2FP.SATFINITE.E4M3.F32.PACK_AB_MERGE_C R9, RZ, R2, RZ ;  /* 0x00000002ff09723e */ /* 0x002fca00048070ff */
[----:B------:R1:W-:Y:S01]  /*214d0*/  @!P5 STG.E.U8 desc[UR20][R26.64+0xf0], R9 ;  /* 0x0000f0091a00d986 */ /* 0x0003e2000c101114 */
[----:B------:R-:W-:-:S05]  /*214e0*/  FMUL R0, R35, UR22 ;  /* 0x0000001623007c20 */ /* 0x000fca0008400000 */
[----:B0-----:R-:W-:Y:S01]  /*214f0*/  F2FP.SATFINITE.E4M3.F32.PACK_AB_MERGE_C R7, RZ, R0, RZ ;  /* 0x00000000ff07723e */ /* 0x001fe200048070ff */
[----:B----4-:R-:W-:Y:S01]  /*21500*/  FMUL R2, R34, UR22 ;  /* 0x0000001622027c20 */ /* 0x010fe20008400000 */
[----:B-----5:R-:W-:-:S04]  /*21510*/  FMUL R3, R33, UR22 ;  /* 0x0000001621037c20 */ /* 0x020fc80008400000 */
[----:B------:R-:W-:Y:S02]  /*21520*/  F2FP.SATFINITE.E4M3.F32.PACK_AB_MERGE_C R11, RZ, R2, RZ ;  /* 0x00000002ff0b723e */ /* 0x000fe400048070ff */
[----:B------:R-:W-:Y:S01]  /*21530*/  F2FP.SATFINITE.E4M3.F32.PACK_AB_MERGE_C R3, RZ, R3, RZ ;  /* 0x00000003ff03723e */ /* 0x000fe200048070ff */
[----:B------:R1:W-:Y:S01]  /*21540*/  @!P6 STG.E.U8 desc[UR20][R26.64+0xf1], R7 ;  /* 0x0000f1071a00e986 */ /* 0x0003e2000c101114 */
[----:B---3--:R-:W-:Y:S01]  /*21550*/  FMUL R4, R31, UR22 ;  /* 0x000000161f047c20 */ /* 0x008fe20008400000 */
[----:B------:R-:W-:-:S04]  /*21560*/  FMUL R5, R30, UR22 ;  /* 0x000000161e057c20 */ /* 0x000fc80008400000 */
[----:B------:R-:W-:Y:S02]  /*21570*/  F2FP.SATFINITE.E4M3.F32.PACK_AB_MERGE_C R13, RZ, R4, RZ ;  /* 0x00000004ff0d723e */ /* 0x000fe400048070ff */
[----:B------:R-:W-:Y:S01]  /*21580*/  F2FP.SATFINITE.E4M3.F32.PACK_AB_MERGE_C R5, RZ, R5, RZ ;  /* 0x00000005ff05723e */ /* 0x000fe200048070ff */
[----:B------:R1:W-:Y:S04]  /*21590*/  @!P2 STG.E.U8 desc[UR20][R28.64+0xf8], R11 ;  /* 0x0000f80b1c00a986 */ /* 0x0003e8000c101114 */
[----:B------:R1:W-:Y:S04]  /*215a0*/  @!P1 STG.E.U8 desc[UR20][R28.64+0xf9], R3 ;  /* 0x0000f9031c009986 */ /* 0x0003e8000c101114 */
[----:B------:R1:W-:Y:S04]  /*215b0*/  @!P3 STG.E.U8 desc[UR20][R26.64+0xf8], R13 ;  /* 0x0000f80d1a00b986 */ /* 0x0003e8000c101114 */
[----:B------:R1:W-:Y:S02]  /*215c0*/  @!P0 STG.E.U8 desc[UR20][R26.64+0xf9], R5 ;  /* 0x0000f9051a008986 */ /* 0x0003e4000c101114 */
.L_x_546:
[----:B------:R-:W-:Y:S05]  /*215d0*/  BSYNC B0 ;  /* 0x0000000000007941 */ /* 0x000fea0003800000 */
.L_x_32:
[----:B-12---:R-:W2:Y:S04]  /*215e0*/  LDL.LU R3, [R1+0x458] ;  /* 0x0004580001037983 */ /* 0x006ea80000300800 */
[----:B------:R-:W2:Y:S01]  /*215f0*/  LDL.LU R2, [R1+0x45c] ;  /* 0x00045c0001027983 */ /* 0x000ea20000300800 */
[----:B------:R-:W-:Y:S01]  /*21600*/  ULDC UR6, c[0x0][0xc] ;  /* 0x0000030000067ab9 */ /* 0x000fe20000000800 */
[----:B------:R-:W-:Y:S01]  /*21610*/  ULDC UR7, c[0x0][0x10] ;  /* 0x0000040000077ab9 */ /* 0x000fe20000000800 */
[----:B---34-:R-:W2:Y:S01]  /*21620*/  LDC R5, c[0x0][0x14] ;  /* 0x00000500ff057b82 */ /* 0x018ea20000000800 */
[----:B------:R-:W-:Y:S01]  /*21630*/  UIMAD.WIDE.U32 UR6, UR6, UR7, URZ ;  /* 0x00000007060672a5 */ /* 0x000fe2000f8e003f */
[----:B-----5:R-:W-:Y:S01]  /*21640*/  PRMT R0, RZ, 0x7610, R0 ;  /* 0x00007610ff007816 */ /* 0x020fe20000000000 */
[----:B------:R-:W-:-:S04]  /*21650*/  UMOV UR10, 0xffffffff ;  /* 0xffffffff000a7882 */ /* 0x000fc80000000000 */
[----:B--2---:R-:W-:-:S04]  /*21660*/  IMAD.WIDE.U32 R2, R5, UR6, R2 ;  /* 0x0000000605027c25 */ /* 0x004fc8000f8e0002 */
[----:B------:R-:W-:Y:S01]  /*21670*/  IMAD R5, R5, UR7, RZ ;  /* 0x0000000705057c24 */ /* 0x000fe2000f8e02ff */
[----:B------:R-:W-:Y:S01]  /*21680*/  ULDC.64 UR6, c[0x0][0x650] ;  /* 0x0001940000067ab9 */ /* 0x000fe20000000a00 */
[----:B------:R-:W-:Y:S01]  /*21690*/  IMAD.MOV.U32 R11, RZ, RZ, R2 ;  /* 0x000000ffff0b7224 */ /* 0x000fe200078e0002 */
[----:B------:R-:W-:Y:S01]  /*216a0*/  ISETP.GE.U32.AND P0, PT, R2, UR6, PT ;  /* 0x0000000602007c0c */ /* 0x000fe2000bf06070 */
[----:B------:R-:W-:Y:S02]  /*216b0*/  IMAD.IADD R13, R3, 0x1, R5 ;  /* 0x00000001030d7824 */ /* 0x000fe400078e0205 */
[----:B------:R-:W-:-:S03]  /*216c0*/  IMAD.MOV.U32 R2, RZ, RZ, -0x1 ;  /* 0xffffffffff027424 */ /* 0x000fc600078e00ff */
[----:B------:R1:W-:Y:S01]  /*216d0*/  STL [R1+0x458], R13 ;  /* 0x0004580d01007387 */ /* 0x0003e20000100800 */
[----:B------:R-:W-:-:S03]  /*216e0*/  ISETP.GE.U32.AND.EX P0, PT, R13, UR7, PT, P0 ;  /* 0x000000070d007c0c */ /* 0x000fc6000bf06100 */
[----:B------:R1:W-:Y:S04]  /*216f0*/  STL [R1+0x45c], R11 ;  /* 0x00045c0b01007387 */ /* 0x0003e80000100800 */
[----:B------:R1:W-:Y:S06]  /*21700*/  STL [R1+0x460], R2 ;  /* 0x0004600201007387 */ /* 0x0003ec0000100800 */
[----:B------:R-:W-:Y:S05]  /*21710*/  @P0 BRA `(.L_x_547) ;  /* 0x0000000400740947 */ /* 0x000fea0003800000 */
[----:B------:R-:W2:Y:S01]  /*21720*/  S2R R8, SR_CTAID.X ;  /* 0x0000000000087919 */ /* 0x000ea20000002500 */
[----:B------:R-:W-:Y:S01]  /*21730*/  ULDC.64 UR16, c[0x0][0x628] ;  /* 0x00018a0000107ab9 */ /* 0x000fe20000000a00 */
[----:B------:R-:W3:Y:S01]  /*21740*/  LDC R9, c[0x0][0x144] ;  /* 0x00005100ff097b82 */ /* 0x000ee20000000800 */
[----:B------:R-:W-:Y:S01]  /*21750*/  ULDC UR6, c[0x0][0x150] ;  /* 0x0000540000067ab9 */ /* 0x000fe20000000800 */
[----:B------:R-:W4:Y:S01]  /*21760*/  S2R R12, SR_CTAID.Y ;  /* 0x00000000000c7919 */ /* 0x000f220000002600 */
[----:B------:R-:W-:Y:S01]  /*21770*/  ISETP.NE.U32.AND P0, PT, RZ, UR16, PT ;  /* 0x00000010ff007c0c */ /* 0x000fe2000bf05070 */
[----:B------:R-:W-:Y:S01]  /*21780*/  ULDC UR18, c[0x0][0x630] ;  /* 0x00018c0000127ab9 */ /* 0x000fe20000000800 */
[----:B------:R-:W-:Y:S02]  /*21790*/  R2UR UR14, R11 ;  /* 0x000000000b0e72ca */ /* 0x000fe400000e0000 */
[----:B------:R-:W-:Y:S01]  /*217a0*/  ISETP.NE.AND.EX P0, PT, RZ, UR17, PT, P0 ;  /* 0x00000011ff007c0c */ /* 0x000fe2000bf05300 */
[----:B0-----:R-:W0:Y:S01]  /*217b0*/  LDC.64 R6, c[0x0][0x620] ;  /* 0x00018800ff067b82 */ /* 0x001e220000000a00 */
[----:B------:R-:W-:-:S02]  /*217c0*/  R2UR UR15, R13 ;  /* 0x000000000d0f72ca */ /* 0x000fc400000e0000 */
[----:B--2---:R-:W-:-:S05]  /*217d0*/  I2FP.F32.U32 R0, R8 ;  /* 0x0000000800007245 */ /* 0x004fca0000201000 */
[----:B------:R-:W-:-:S06]  /*217e0*/  FMUL R0, R0, UR6 ;  /* 0x0000000600007c20 */ /* 0x000fcc0008400000 */
[----:B------:R-:W2:Y:S01]  /*217f0*/  F2I.U32.TRUNC.NTZ R0, R0 ;  /* 0x0000000000007305 */ /* 0x000ea2000020f000 */
[----:B----4-:R-:W-:Y:S05]  /*21800*/  @!P0 BRA `(.L_x_548) ;  /* 0x0000000000308947 */ /* 0x010fea0003800000 */
        /* <DEDUP_REMOVED lines=12> */
.L_x_548:
[----:B------:R-:W-:Y:S01]  /*218d0*/  USHF.R.U64 UR10, UR14, UR18, UR15 ;  /* 0x000000120e0a7299 */ /* 0x000fe2000800120f */
[----:B------:R-:W4:Y:S01]  /*218e0*/  LDC.64 R22, c[0x0][0x640] ;  /* 0x00019000ff167b82 */ /* 0x000f220000000a00 */
[----:B------:R-:W-:Y:S01]  /*218f0*/  USHF.R.U32.HI UR6, URZ, UR18, UR15 ;  /* 0x000000123f067299 */ /* 0x000fe2000801160f */
[----:B--2---:R-:W-:Y:S02]  /*21900*/  IMAD.MOV R10, RZ, RZ, -R0 ;  /* 0x000000ffff0a7224 */ /* 0x004fe400078e0a00 */
[----:B-1----:R-:W-:Y:S01]  /*21910*/  IMAD.MOV.U32 R2, RZ, RZ, R11 ;  /* 0x000000ffff027224 */ /* 0x002fe200078e000b */
[----:B------:R-:W-:Y:S01]  /*21920*/  IADD3 R5, P0, RZ, -UR10, RZ ;  /* 0x8000000aff057c10 */ /* 0x000fe2000ff1e0ff */
[----:B---3--:R-:W-:Y:S02]  /*21930*/  IMAD R18, R9, R10, R8 ;  /* 0x0000000a09127224 */ /* 0x008fe400078e0208 */
[----:B------:R-:W1:Y:S02]  /*21940*/  LDC R4, c[0x0][0x618] ;  /* 0x00018600ff047b82 */ /* 0x000e640000000800 */
[----:B------:R-:W-:Y:S01]  /*21950*/  IMAD.X R3, RZ, RZ, ~UR6, P0 ;  /* 0x80000006ff037e24 */ /* 0x000fe200080e06ff */
[----:B------:R-:W-:-:S03]  /*21960*/  ULDC UR6, c[0x0][0x154] ;  /* 0x0000550000067ab9 */ /* 0x000fc60000000800 */
[-C--:B0-----:R-:W-:Y:S02]  /*21970*/  IMAD R0, R3, R6.reuse, RZ ;  /* 0x0000000603007224 */ /* 0x081fe400078e02ff */
[----:B------:R-:W0:Y:S01]  /*21980*/  LDC R14, c[0x0][0x608] ;  /* 0x00018200ff0e7b82 */ /* 0x000e220000000800 */
[----:B------:R-:W-:Y:S02]  /*21990*/  IMAD.MOV.U32 R3, RZ, RZ, R13 ;  /* 0x000000ffff037224 */ /* 0x000fe400078e000d */
[----:B------:R-:W-:-:S05]  /*219a0*/  IMAD.WIDE.U32 R2, R5, R6, R2 ;  /* 0x0000000605027225 */ /* 0x000fca00078e0002 */
[----:B------:R-:W2:Y:S01]  /*219b0*/  LDC R20, c[0x0][0x658] ;  /* 0x00019600ff147b82 */ /* 0x000ea20000000800 */
[----:B------:R-:W-:Y:S01]  /*219c0*/  IMAD R5, R5, R7, R0 ;  /* 0x0000000705057224 */ /* 0x000fe200078e0200 */
[----:B------:R-:W-:Y:S01]  /*219d0*/  I2FP.F32.U32 R0, R12 ;  /* 0x0000000c00007245 */ /* 0x000fe20000201000 */
[----:B------:R-:W-:Y:S01]  /*219e0*/  IMAD.MOV.U32 R7, RZ, RZ, 0x1 ;  /* 0x00000001ff077424 */ /* 0x000fe200078e00ff */
[----:B----4-:R-:W-:Y:S01]  /*219f0*/  ISETP.NE.U32.AND P0, PT, R22, RZ, PT ;  /* 0x000000ff1600720c */ /* 0x010fe20003f05070 */
[----:B------:R-:W-:Y:S02]  /*21a00*/  IMAD.IADD R3, R3, 0x1, R5 ;  /* 0x0000000103037824 */ /* 0x000fe400078e0205 */
[----:B------:R-:W-:Y:S01]  /*21a10*/  FMUL R0, R0, UR6 ;  /* 0x0000000600007c20 */ /* 0x000fe20008400000 */
[----:B------:R-:W3:Y:S01]  /*21a20*/  LDC R15, c[0x0][0x148] ;  /* 0x00005200ff0f7b82 */ /* 0x000ee20000000800 */
[----:B------:R-:W-:Y:S01]  /*21a30*/  ISETP.NE.AND.EX P0, PT, R23, RZ, PT, P0 ;  /* 0x000000ff1700720c */ /* 0x000fe20003f05300 */
[----:B------:R-:W-:Y:S01]  /*21a40*/  IMAD.MOV.U32 R5, RZ, RZ, -0x1 ;  /* 0xffffffffff057424 */ /* 0x000fe200078e00ff */
[-CC-:B-1----:R-:W-:Y:S01]  /*21a50*/  SHF.R.U64 R10, R2, R4.reuse, R3.reuse ;  /* 0x00000004020a7219 */ /* 0x182fe20000001203 */
[----:B------:R1:W4:Y:S01]  /*21a60*/  F2I.U32.TRUNC.NTZ R13, R0 ;  /* 0x00000000000d7305 */ /* 0x000322000020f000 */
[----:B------:R-:W-:-:S03]  /*21a70*/  SHF.R.U32.HI R3, RZ, R4, R3 ;  /* 0x00000004ff037219 */ /* 0x000fc60000011603 */
[----:B------:R-:W1:Y:S01]  /*21a80*/  LDC R16, c[0x0][0x600] ;  /* 0x00018000ff107b82 */ /* 0x000e620000000800 */
[-CC-:B0-----:R-:W-:Y:S02]  /*21a90*/  SHF.R.U64 R8, R10, R14.reuse, R3.reuse ;  /* 0x0000000e0a087219 */ /* 0x181fe40000001203 */
[----:B------:R-:W-:-:S05]  /*21aa0*/  SHF.R.U32.HI R3, RZ, R14, R3 ;  /* 0x0000000eff037219 */ /* 0x000fca0000011603 */
[----:B------:R-:W0:Y:S01]  /*21ab0*/  LDC R17, c[0x0][0x648] ;  /* 0x00019200ff117b82 */ /* 0x000e220000000800 */
[-CC-:B--2---:R-:W-:Y:S02]  /*21ac0*/  SHF.R.U64 R11, R8, R20.reuse, R3.reuse ;  /* 0x00000014080b7219 */ /* 0x184fe40000001203 */
[-C--:B------:R-:W-:Y:S02]  /*21ad0*/  SHF.L.U32 R5, R5, R20.reuse, RZ ;  /* 0x0000001405057219 */ /* 0x080fe400000006ff */
[-C--:B------:R-:W-:Y:S01]  /*21ae0*/  SHF.R.U32.HI R3, RZ, R20.reuse, R3 ;  /* 0x00000014ff037219 */ /* 0x080fe20000011603 */
[----:B------:R-:W-:Y:S01]  /*21af0*/  IMAD.MOV.U32 R2, RZ, RZ, R11 ;  /* 0x000000ffff027224 */ /* 0x000fe200078e000b */
[----:B------:R-:W-:Y:S01]  /*21b00*/  SHF.L.U32 R20, R7, R20, RZ ;  /* 0x0000001407147219 */ /* 0x000fe200000006ff */
[----:B------:R-:W2:Y:S01]  /*21b10*/  LDC R19, c[0x0][0x638] ;  /* 0x00018e00ff137b82 */ /* 0x000ea20000000800 */
[----:B------:R-:W-:-:S07]  /*21b20*/  LOP3.LUT R39, RZ, R5, RZ, 0x33, !PT ;  /* 0x00000005ff277212 */ /* 0x000fce00078e33ff */
[----:B------:R-:W0:Y:S01]  /*21b30*/  LDC R21, c[0x0][0x610] ;  /* 0x00018400ff157b82 */ /* 0x000e220000000800 */
[----:B----4-:R-:W-:Y:S05]  /*21b40*/  @!P0 BRA `(.L_x_549) ;  /* 0x0000000000288947 */ /* 0x010fea0003800000 */
[----:B-1----:R-:W1:Y:S02]  /*21b50*/  LDC R0, c[0x0][0x64c] ;  /* 0x00019300ff007b82 */ /* 0x002e640000000800 */
[----:B-1----:R-:W-:-:S05]  /*21b60*/  IADD3 R7, P0, R11, R0, RZ ;  /* 0x000000000b077210 */ /* 0x002fca0007f1e0ff */
        /* <DEDUP_REMOVED lines=8> */
.L_x_549:
[----:B01----:R-:W-:Y:S01]  /*21bf0*/  SHF.R.U64 R0, R2, R17, R3 ;  /* 0x0000001102007219 */ /* 0x003fe20000001203 */
[----:B------:R-:W-:Y:S01]  /*21c00*/  VIADD R3, R16, 0xffffffff ;  /* 0xffffffff10037836 */ /* 0x000fe20000000000 */
[----:B------:R-:W-:Y:S01]  /*21c10*/  LOP3.LUT R39, R8, R39, RZ, 0xc0, !PT ;  /* 0x0000002708277212 */ /* 0x000fe200078ec0ff */
[----:B------:R-:W-:Y:S02]  /*21c20*/  IMAD.MOV R13, RZ, RZ, -R13 ;  /* 0x000000ffff0d7224 */ /* 0x000fe400078e0a0d */
[----:B------:R-:W-:Y:S01]  /*21c30*/  IMAD.MOV R2, RZ, RZ, -R0 ;  /* 0x000000ffff027224 */ /* 0x000fe200078e0a00 */
[----:B------:R-:W-:Y:S01]  /*21c40*/  LOP3.LUT R3, R10, R3, RZ, 0xc0, !PT ;  /* 0x000000030a037212 */ /* 0x000fe200078ec0ff */
[----:B------:R-:W-:Y:S02]  /*21c50*/  IMAD R39, R20, R0, R39 ;  /* 0x0000000014277224 */ /* 0x000fe400078e0227 */
[----:B---3--:R-:W-:Y:S02]  /*21c60*/  @P4 IMAD R18, R15, R13, R12 ;  /* 0x0000000d0f124224 */ /* 0x008fe400078e020c */
[----:B--2---:R-:W-:-:S02]  /*21c70*/  IMAD R0, R2, R19, R11 ;  /* 0x0000001302007224 */ /* 0x004fc400078e020b */
[----:B------:R-:W-:Y:S02]  /*21c80*/  IMAD R39, R39, R21, R18 ;  /* 0x0000001527277224 */ /* 0x000fe400078e0212 */
[----:B------:R-:W-:Y:S02]  /*21c90*/  IMAD R2, R0, R16, R3 ;  /* 0x0000001000027224 */ /* 0x000fe400078e0203 */
[----:B------:R-:W-:-:S03]  /*21ca0*/  IMAD.MOV.U32 R4, RZ, RZ, 0x1 ;  /* 0x00000001ff047424 */ /* 0x000fc600078e00ff */
[----:B------:R-:W-:Y:S02]  /*21cb0*/  SEL R3, R2, R39, !P4 ;  /* 0x0000002702037207 */ /* 0x000fe40006000000 */
[----:B------:R-:W-:Y:S02]  /*21cc0*/  PRMT R0, R4, 0x7610, R0 ;  /* 0x0000761004007816 */ /* 0x000fe40000000000 */
[----:B------:R-:W-:Y:S01]  /*21cd0*/  SEL R39, R39, R2, !P4 ;  /* 0x0000000227277207 */ /* 0x000fe20006000000 */
[----:B------:R2:W-:Y:S06]  /*21ce0*/  STL [R1+0x460], R3 ;  /* 0x0004600301007387 */ /* 0x0005ec0000100800 */
.L_x_547:
[----:B------:R3:W-:Y:S01]  /*21cf0*/  STL [R1+0x464], R39 ;  /* 0x0004642701007387 */ /* 0x0007e20000100800 */
[----:B------:R-:W-:-:S13]  /*21d00*/  LOP3.LUT P0, RZ, R0, 0xff, RZ, 0xc0, !PT ;  /* 0x000000ff00ff7812 */ /* 0x000fda000780c0ff */
[----:B---3--:R-:W-:Y:S05]  /*21d10*/  @P0 BRA `(.L_x_550) ;  /* 0xfffffdf400200947 */ /* 0x008fea000383ffff */
[----:B------:R-:W-:Y:S05]  /*21d20*/  EXIT ;  /* 0x000000000000794d */ /* 0x000fea0003800000 */
.L_x_4:
[----:B------:R-:W2:Y:S01]  /*21d30*/  LDL R18, [R1+0x45c] ;  /* 0x00045c0001127983 */ /* 0x000ea20000100800 */
[----:B------:R-:W-:-:S03]  /*21d40*/  ULDC.64 UR4, c[0x0][0x650] ;  /* 0x0001940000047ab9 */ /* 0x000fc60000000a00 */
[----:B------:R-:W3:Y:S01]  /*21d50*/  LDL R19, [R1+0x458] ;  /* 0x0004580001137983 */ /* 0x000ee20000100800 */
[----:B------:R-:W-:Y:S01]  /*21d60*/  PRMT R0, RZ, 0x7610, R0 ;  /* 0x00007610ff007816 */ /* 0x000fe20000000000 */
[----:B------:R-:W-:Y:S02]  /*21d70*/  IMAD.MOV.U32 R5, RZ, RZ, -0x1 ;  /* 0xffffffffff057424 */ /* 0x000fe400078e00ff */
[----:B------:R-:W-:Y:S02]  /*21d80*/  IMAD.MOV.U32 R4, RZ, RZ, -0x1 ;  /* 0xffffffffff047424 */ /* 0x000fe400078e00ff */
[----:B------:R-:W-:Y:S01]  /*21d90*/  IMAD.MOV.U32 R10, RZ, RZ, -0x1 ;  /* 0xffffffffff0a7424 */ /* 0x000fe200078e00ff */
[----:B--2---:R-:W-:-:S04]  /*21da0*/  ISETP.GE.U32.AND P0, PT, R18, UR4, PT ;  /* 0x0000000412007c0c */ /* 0x004fc8000bf06070 */
[----:B---3--:R-:W-:-:S13]  /*21db0*/  ISETP.GE.U32.AND.EX P0, PT, R19, UR5, PT, P0 ;  /* 0x0000000513007c0c */ /* 0x008fda000bf06100 */
[----:B------:R-:W-:Y:S05]  /*21dc0*/  @P0 BRA `(.L_x_551) ;  /* 0x0000000400600947 */ /* 0x000fea0003800000 */
[----:B------:R-:W0:Y:S01]  /*21dd0*/  LDC.64 R12, c[0x0][0x628] ;  /* 0x00018a00ff0c7b82 */ /* 0x000e220000000a00 */
[----:B------:R-:W-:Y:S02]  /*21de0*/  IMAD.MOV.U32 R8, RZ, RZ, R18 ;  /* 0x000000ffff087224 */ /* 0x000fe400078e0012 */
[----:B------:R-:W-:-:S05]  /*21df0*/  IMAD.MOV.U32 R9, RZ, RZ, R19 ;  /* 0x000000ffff097224 */ /* 0x000fca00078e0013 */
[----:B------:R-:W1:Y:S08]  /*21e00*/  LDC R14, c[0x0][0x630] ;  /* 0x00018c00ff0e7b82 */ /* 0x000e700000000800 */
[----:B------:R-:W2:Y:S01]  /*21e10*/  LDC.64 R16, c[0x0][0x620] ;  /* 0x00018800ff107b82 */ /* 0x000ea20000000a00 */
[----:B0-----:R-:W-:-:S04]  /*21e20*/  ISETP.NE.U32.AND P0, PT, R12, RZ, PT ;  /* 0x000000ff0c00720c */ /* 0x001fc80003f05070 */
[----:B------:R-:W-:-:S13]  /*21e30*/  ISETP.NE.AND.EX P0, PT, R13, RZ, PT, P0 ;  /* 0x000000ff0d00720c */ /* 0x000fda0003f05300 */
[----:B-12---:R-:W-:Y:S05]  /*21e40*/  @!P0 BRA `(.L_x_552) ;  /* 0x0000000000288947 */ /* 0x006fea0003800000 */
[----:B------:R-:W0:Y:S02]  /*21e50*/  LDC R0, c[0x0][0x634] ;  /* 0x00018d00ff007b82 */ /* 0x000e240000000800 */
[----:B0-----:R-:W-:-:S05]  /*21e60*/  IADD3 R9, P0, R18, R0, RZ ;  /* 0x0000000012097210 */ /* 0x001fca0007f1e0ff */
        /* <DEDUP_REMOVED lines=8> */
.L_x_552:
[-CC-:B------:R-:W-:Y:S01]  /*21ef0*/  SHF.R.U64 R10, R8, R14.reuse, R9.reuse ;  /* 0x0000000e080a7219 */ /* 0x180fe20000001209 */
[----:B------:R-:W0:Y:S01]  /*21f00*/  LDC R6, c[0x0][0x618] ;  /* 0x00018600ff067b82 */ /* 0x000e220000000800 */
[----:B------:R-:W-:Y:S01]  /*21f10*/  SHF.R.U32.HI R0, RZ, R14, R9 ;  /* 0x0000000eff007219 */ /* 0x000fe20000011609 */
[----:B------:R-:W-:Y:S01]  /*21f20*/  ULDC UR4, c[0x0][0x150] ;  /* 0x0000540000047ab9 */ /* 0x000fe20000000800 */
[----:B------:R-:W-:Y:S01]  /*21f30*/  IADD3 R3, P0, RZ, -R10, RZ ;  /* 0x8000000aff037210 */ /* 0x000fe20007f1e0ff */
[----:B------:R-:W-:Y:S01]  /*21f40*/  IMAD.MOV.U32 R4, RZ, RZ, R18 ;  /* 0x000000ffff047224 */ /* 0x000fe200078e0012 */
[----:B------:R-:W-:Y:S01]  /*21f50*/  I2FP.F32.U32 R8, R2 ;  /* 0x0000000200087245 */ /* 0x000fe20000201000 */
[----:B------:R-:W-:Y:S02]  /*21f60*/  IMAD.MOV.U32 R5, RZ, RZ, R19 ;  /* 0x000000ffff057224 */ /* 0x000fe400078e0013 */
[----:B------:R-:W1:Y:S01]  /*21f70*/  LDC.64 R20, c[0x0][0x640] ;  /* 0x00019000ff147b82 */ /* 0x000e620000000a00 */
[----:B------:R-:W-:-:S02]  /*21f80*/  IMAD.X R7, RZ, RZ, ~R0, P0 ;  /* 0x000000ffff077224 */ /* 0x000fc400000e0e00 */
[----:B------:R-:W-:Y:S01]  /*21f90*/  FMUL R9, R8, UR4 ;  /* 0x0000000408097c20 */ /* 0x000fe20008400000 */
[----:B------:R-:W-:Y:S01]  /*21fa0*/  IMAD.WIDE.U32 R4, R3, R16, R4 ;  /* 0x0000001003047225 */ /* 0x000fe200078e0004 */
[----:B------:R-:W-:-:S03]  /*21fb0*/  ULDC UR4, c[0x0][0x154] ;  /* 0x0000550000047ab9 */ /* 0x000fc60000000800 */
[----:B------:R-:W-:Y:S01]  /*21fc0*/  IMAD R0, R7, R16, RZ ;  /* 0x0000001007007224 */ /* 0x000fe200078e02ff */
[----:B------:R-:W2:Y:S01]  /*21fd0*/  LDC R13, c[0x0][0x144] ;  /* 0x00005100ff0d7b82 */ /* 0x000ea20000000800 */
[----:B------:R-:W3:Y:S02]  /*21fe0*/  F2I.U32.TRUNC.NTZ R9, R9 ;  /* 0x0000000900097305 */ /* 0x000ee4000020f000 */
[----:B------:R-:W-:-:S04]  /*21ff0*/  IMAD R3, R3, R17, R0 ;  /* 0x0000001103037224 */ /* 0x000fc800078e0200 */
[----:B------:R-:W-:Y:S01]  /*22000*/  IMAD.IADD R3, R5, 0x1, R3 ;  /* 0x0000000105037824 */ /* 0x000fe200078e0203 */
[----:B------:R-:W4:Y:S04]  /*22010*/  LDC R12, c[0x0][0x608] ;  /* 0x00018200ff0c7b82 */ /* 0x000f280000000800 */
[-C--:B0-----:R-:W-:Y:S02]  /*22020*/  SHF.R.U64 R8, R4, R6.reuse, R3 ;  /* 0x0000000604087219 */ /* 0x081fe40000001203 */
[----:B------:R-:W-:Y:S02]  /*22030*/  I2FP.F32.U32 R4, R11 ;  /* 0x0000000b00047245 */ /* 0x000fe40000201000 */
[----:B------:R-:W0:Y:S01]  /*22040*/  LDC R7, c[0x0][0x658] ;  /* 0x00019600ff077b82 */ /* 0x000e220000000800 */
[----:B-1----:R-:W-:Y:S01]  /*22050*/  ISETP.NE.U32.AND P0, PT, R20, RZ, PT ;  /* 0x000000ff1400720c */ /* 0x002fe20003f05070 */
[----:B---3--:R-:W-:Y:S01]  /*22060*/  IMAD.MOV R0, RZ, RZ, -R9 ;  /* 0x000000ffff007224 */ /* 0x008fe200078e0a09 */
[----:B------:R-:W-:Y:S01]  /*22070*/  SHF.R.U32.HI R3, RZ, R6, R3 ;  /* 0x00000006ff037219 */ /* 0x000fe20000011603 */
[----:B------:R-:W-:Y:S01]  /*22080*/  FMUL R4, R4, UR4 ;  /* 0x0000000404047c20 */ /* 0x000fe20008400000 */
[----:B------:R-:W-:Y:S01]  /*22090*/  ISETP.NE.AND.EX P0, PT, R21, RZ, PT, P0 ;  /* 0x000000ff1500720c */ /* 0x000fe20003f05300 */
[----:B------:R-:W-:-:S02]  /*220a0*/  IMAD.MOV.U32 R6, RZ, RZ, -0x1 ;  /* 0xffffffffff067424 */ /* 0x000fc400078e00ff */
[----:B------:R-:W1:Y:S01]  /*220b0*/  LDC R14, c[0x0][0x148] ;  /* 0x00005200ff0e7b82 */ /* 0x000e620000000800 */
[----:B--2---:R-:W-:Y:S02]  /*220c0*/  IMAD R18, R13, R0, R2 ;  /* 0x000000000d127224 */ /* 0x004fe400078e0202 */
[----:B------:R-:W-:-:S05]  /*220d0*/  IMAD.MOV.U32 R2, RZ, RZ, 0x1 ;  /* 0x00000001ff027424 */ /* 0x000fca00078e00ff */
[----:B------:R-:W2:Y:S01]  /*220e0*/  LDC R16, c[0x0][0x600] ;  /* 0x00018000ff107b82 */ /* 0x000ea20000000800 */
[-CC-:B----4-:R-:W-:Y:S02]  /*220f0*/  SHF.R.U64 R13, R8, R12.reuse, R3.reuse ;  /* 0x0000000c080d7219 */ /* 0x190fe40000001203 */
[----:B------:R-:W-:Y:S02]  /*22100*/  SHF.R.U32.HI R0, RZ, R12, R3 ;  /* 0x0000000cff007219 */ /* 0x000fe40000011603 */
[----:B------:R3:W4:Y:S03]  /*22110*/  F2I.U32.TRUNC.NTZ R12, R4 ;  /* 0x00000004000c7305 */ /* 0x000726000020f000 */
[----:B------:R-:W1:Y:S01]  /*22120*/  LDC R17, c[0x0][0x648] ;  /* 0x00019200ff117b82 */ /* 0x000e620000000800 */
[-C--:B0-----:R-:W-:Y:S02]  /*22130*/  SHF.R.U64 R15, R13, R7.reuse, R0 ;  /* 0x000000070d0f7219 */ /* 0x081fe40000001200 */
[----:B------:R-:W-:-:S02]  /*22140*/  SHF.L.U32 R6, R6, R7, RZ ;  /* 0x0000000706067219 */ /* 0x000fc400000006ff */
[-C--:B------:R-:W-:Y:S01]  /*22150*/  SHF.L.U32 R22, R2, R7.reuse, RZ ;  /* 0x0000000702167219 */ /* 0x080fe200000006ff */
[----:B------:R-:W-:Y:S01]  /*22160*/  IMAD.MOV.U32 R2, RZ, RZ, R15 ;  /* 0x000000ffff027224 */ /* 0x000fe200078e000f */
[----:B------:R-:W-:Y:S01]  /*22170*/  SHF.R.U32.HI R3, RZ, R7, R0 ;  /* 0x00000007ff037219 */ /* 0x000fe20000011600 */
[----:B------:R-:W0:Y:S01]  /*22180*/  LDC R19, c[0x0][0x638] ;  /* 0x00018e00ff137b82 */ /* 0x000e220000000800 */
[----:B------:R-:W-:-:S07]  /*22190*/  LOP3.LUT R24, RZ, R6, RZ, 0x33, !PT ;  /* 0x00000006ff187212 */ /* 0x000fce00078e33ff */
        /* <DEDUP_REMOVED lines=12> */
.L_x_553:
[----:B-1----:R-:W-:Y:S01]  /*22260*/  SHF.R.U64 R3, R2, R17, R3 ;  /* 0x0000001102037219 */ /* 0x002fe20000001203 */
[----:B--2---:R-:W-:Y:S01]  /*22270*/  VIADD R7, R16, 0xffffffff ;  /* 0xffffffff10077836 */ /* 0x004fe20000000000 */
[----:B------:R-:W-:Y:S01]  /*22280*/  LOP3.LUT R0, R13, R24, RZ, 0xc0, !PT ;  /* 0x000000180d007212 */ /* 0x000fe200078ec0ff */
[----:B------:R-:W-:Y:S02]  /*22290*/  IMAD.MOV R12, RZ, RZ, -R12 ;  /* 0x000000ffff0c7224 */ /* 0x000fe400078e0a0c */
[----:B------:R-:W-:Y:S02]  /*222a0*/  IMAD.MOV R2, RZ, RZ, -R3 ;  /* 0x000000ffff027224 */ /* 0x000fe400078e0a03 */
[----:B------:R-:W-:Y:S01]  /*222b0*/  IMAD R5, R22, R3, R0 ;  /* 0x0000000316057224 */ /* 0x000fe200078e0200 */
[----:B------:R-:W-:Y:S01]  /*222c0*/  LOP3.LUT R3, R8, R7, RZ, 0xc0, !PT ;  /* 0x0000000708037212 */ /* 0x000fe200078ec0ff */
[----:B------:R-:W-:Y:S02]  /*222d0*/  @P4 IMAD R18, R14, R12, R11 ;  /* 0x0000000c0e124224 */ /* 0x000fe400078e020b */
[----:B0-----:R-:W-:-:S02]  /*222e0*/  IMAD R0, R2, R19, R15 ;  /* 0x0000001302007224 */ /* 0x001fc400078e020f */
[----:B------:R-:W-:Y:S02]  /*222f0*/  IMAD.MOV.U32 R4, RZ, RZ, 0x1 ;  /* 0x00000001ff047424 */ /* 0x000fe400078e00ff */
[----:B------:R-:W-:Y:S02]  /*22300*/  IMAD R5, R5, R23, R18 ;  /* 0x0000001705057224 */ /* 0x000fe400078e0212 */
[----:B------:R-:W-:Y:S01]  /*22310*/  IMAD R2, R0, R16, R3 ;  /* 0x0000001000027224 */ /* 0x000fe200078e0203 */
[----:B------:R-:W-:-:S04]  /*22320*/  PRMT R0, R4, 0x7610, R0 ;  /* 0x0000761004007816 */ /* 0x000fc80000000000 */
[----:B------:R-:W-:Y:S02]  /*22330*/  SEL R4, R2, R5, !P4 ;  /* 0x0000000502047207 */ /* 0x000fe40006000000 */
[----:B------:R-:W-:-:S07]  /*22340*/  SEL R5, R5, R2, !P4 ;  /* 0x0000000205057207 */ /* 0x000fce0006000000 */
.L_x_551:
[----:B------:R-:W-:-:S08]  /*22350*/  NOP ;  /* 0x0000000000007918 */ /* 0x000fd00000000000 */
[----:B------:R-:W0:-:S00]  /*22360*/  USETMAXREG.DEALLOC.CTAPOOL 0x18 ;  /* 0x00000018000079c8 */ /* 0x000e0000080e0500 */
[----:B------:R-:W-:-:S13]  /*22370*/  ISETP.NE.AND P0, PT, RZ, UR8, PT ;  /* 0x00000008ff007c0c */ /* 0x000fda000bf05270 */
[----:B------:R-:W-:Y:S05]  /*22380*/  @P0 EXIT ;  /* 0x000000000000094d */ /* 0x000fea0003800000 */
[----:B0-----:R-:W-:Y:S01]  /*22390*/  LOP3.LUT P0, RZ, R0, 0xff, RZ, 0xc0, !PT ;  /* 0x000000ff00ff7812 */ /* 0x001fe2000780c0ff */
[----:B------:R-:W-:Y:S02]  /*223a0*/  IMAD.MOV.U32 R6, RZ, RZ, 0x1 ;  /* 0x00000001ff067424 */ /* 0x000fe400078e00ff */
[----:B------:R-:W-:-:S10]  /*223b0*/  IMAD.MOV.U32 R7, RZ, RZ, RZ ;  /* 0x000000ffff077224 */ /* 0x000fd400078e00ff */
[----:B------:R-:W-:Y:S05]  /*223c0*/  @!P0 BRA `(.L_x_554) ;  /* 0x0000000c00448947 */ /* 0x000fea0003800000 */
[----:B------:R-:W0:Y:S01]  /*223d0*/  LDC R0, c[0x0][0x28c] ;  /* 0x0000a300ff007b82 */ /* 0x000e220000000800 */
[----:B------:R-:W1:Y:S01]  /*223e0*/  S2R R2, SR_TID.X ;  /* 0x0000000000027919 */ /* 0x000e620000002100 */
[----:B------:R-:W-:Y:S01]  /*223f0*/  ULDC UR5, c[0x0][0x658] ;  /* 0x0001960000057ab9 */ /* 0x000fe20000000800 */
[----:B------:R-:W-:Y:S01]  /*22400*/  UMOV UR7, 0xffffffff ;  /* 0xffffffff00077882 */ /* 0x000fe20000000000 */
[----:B------:R-:W-:Y:S01]  /*22410*/  ULDC UR6, c[0x0][0xc] ;  /* 0x0000030000067ab9 */ /* 0x000fe20000000800 */
[----:B------:R-:W-:Y:S01]  /*22420*/  USHF.L.U32 UR8, UR7, UR5, URZ ;  /* 0x0000000507087299 */ /* 0x000fe2000800063f */
[----:B------:R-:W-:Y:S01]  /*22430*/  BSSY B0, `(.L_x_554) ;  /* 0x00000ca000007945 */ /* 0x000fe20003800000 */
[----:B------:R-:W-:Y:S01]  /*22440*/  UMOV UR9, 0x1 ;  /* 0x0000000100097882 */ /* 0x000fe20000000000 */
[----:B------:R-:W-:Y:S01]  /*22450*/  ULDC UR7, c[0x0][0x10] ;  /* 0x0000040000077ab9 */ /* 0x000fe20000000800 */
[----:B------:R-:W-:Y:S01]  /*22460*/  USHF.L.U32 UR18, UR9, UR5, URZ ;  /* 0x0000000509127299 */ /* 0x000fe2000800063f */
[----:B------:R-:W-:Y:S01]  /*22470*/  IMAD.MOV.U32 R9, RZ, RZ, 0x1 ;  /* 0x00000001ff097424 */ /* 0x000fe200078e00ff */
[----:B------:R-:W-:Y:S01]  /*22480*/  UIMAD.WIDE.U32 UR6, UR6, UR7, URZ ;  /* 0x00000007060672a5 */ /* 0x000fe2000f8e003f */
[----:B------:R-:W-:Y:S01]  /*22490*/  IMAD.MOV.U32 R6, RZ, RZ, 0x1 ;  /* 0x00000001ff067424 */ /* 0x000fe200078e00ff */
[----:B------:R-:W-:Y:S01]  /*224a0*/  ULDC UR5, c[0x0][0x14] ;  /* 0x0000050000057ab9 */ /* 0x000fe20000000800 */
[----:B------:R-:W-:Y:S01]  /*224b0*/  IMAD.MOV.U32 R7, RZ, RZ, RZ ;  /* 0x000000ffff077224 */ /* 0x000fe200078e00ff */
[----:B------:R-:W-:-:S02]  /*224c0*/  UIMAD.WIDE.U32 UR20, UR6, UR5, URZ ;  /* 0x00000005061472a5 */ /* 0x000fc4000f8e003f */
[----:B------:R-:W-:Y:S01]  /*224d0*/  UIMAD UR16, UR7, UR5, URZ ;  /* 0x00000005071072a4 */ /* 0x000fe2000f8e023f */
[----:B------:R-:W-:Y:S01]  /*224e0*/  ULDC UR4, c[0x0][0x600] ;  /* 0x0001800000047ab9 */ /* 0x000fe20000000800 */
[----:B------:R-:W-:Y:S02]  /*224f0*/  ULOP3.LUT UR24, UR13, 0x2, URZ, 0xfc, !UPT ;  /* 0x000000020d187892 */ /* 0x000fe4000f8efc3f */
[----:B------:R-:W-:Y:S01]  /*22500*/  UIADD3 UR4, UR4, -0x1, URZ ;  /* 0xffffffff04047890 */ /* 0x000fe2000fffe03f */
[----:B0-----:R-:W-:Y:S01]  /*22510*/  VIADD R0, R0, 0x1f ;  /* 0x0000001f00007836 */ /* 0x001fe20000000000 */
[----:B------:R-:W-:Y:S02]  /*22520*/  ULOP3.LUT UR17, URZ, UR8, URZ, 0x33, !UPT ;  /* 0x000000083f117292 */ /* 0x000fe4000f8e333f */
[----:B------:R-:W-:Y:S02]  /*22530*/  UIADD3 UR16, UR21, UR16, URZ ;  /* 0x0000001015107290 */ /* 0x000fe4000fffe03f */
[----:B------:R-:W-:Y:S01]  /*22540*/  SHF.R.S32.HI R3, RZ, 0x1f, R0 ;  /* 0x0000001fff037819 */ /* 0x000fe20000011400 */
[----:B------:R-:W-:-:S03]  /*22550*/  ULDC.64 UR22, c[0x0][0x198] ;  /* 0x0000660000167ab9 */ /* 0x000fc60000000a00 */
[----:B------:R-:W-:Y:S02]  /*22560*/  LEA.HI R0, R3, R0, RZ, 0x5 ;  /* 0x0000000003007211 */ /* 0x000fe400078f28ff */
[C---:B-1----:R-:W-:Y:S02]  /*22570*/  LOP3.LUT P2, RZ, R2.reuse, 0x7f, RZ, 0xc0, !PT ;  /* 0x0000007f02ff7812 */ /* 0x042fe4000784c0ff */
[----:B------:R-:W-:Y:S02]  /*22580*/  SHF.R.S32.HI R0, RZ, 0x5, R0 ;  /* 0x00000005ff007819 */ /* 0x000fe40000011400 */
[----:B------:R-:W-:-:S03]  /*22590*/  LOP3.LUT P0, RZ, R2, 0x1f, RZ, 0xc0, !PT ;  /* 0x0000001f02ff7812 */ /* 0x000fc6000780c0ff */
[----:B------:R-:W-:Y:S01]  /*225a0*/  VIADD R14, R0, 0x1 ;  /* 0x00000001000e7836 */ /* 0x000fe20000000000 */
[----:B------:R-:W-:-:S13]  /*225b0*/  PLOP3.LUT P0, PT, P0, P2, PT, 0x8a, 0x0 ;  /* 0x000000000000781c */ /* 0x000fda0000705172 */
.L_x_566:
[----:B------:R-:W-:-:S03]  /*225c0*/  UMOV UR5, 0xffffffff ;  /* 0xffffffff00057882 */ /* 0x000fc60000000000 */
[----:B------:R-:W-:Y:S05]  /*225d0*/  BRA.DIV UR5, `(.L_x_555) ;  /* 0x0000001605247947 */ /* 0x000fea000b800000 */
[----:B------:R-:W-:-:S13]  /*225e0*/  ELECT P1, URZ, PT ;  /* 0x00000000003f782f */ /* 0x000fda0003820000 */
.L_x_587:
[----:B------:R-:W0:Y:S01]  /*225f0*/  LDC R2, c[0x0][0x28c] ;  /* 0x0000a300ff027b82 */ /* 0x000e220000000800 */
[----:B------:R-:W-:Y:S01]  /*22600*/  BSSY B1, `(.L_x_556) ;  /* 0x0000035000017945 */ /* 0x000fe20003800000 */
[----:B0-----:R-:W-:-:S13]  /*22610*/  ISETP.LT.OR P1, PT, R2, 0x1, !P1 ;  /* 0x000000010200780c */ /* 0x001fda0004f21670 */
[----:B------:R-:W-:Y:S05]  /*22620*/  @P1 BRA `(.L_x_557) ;  /* 0x0000000000c81947 */ /* 0x000fea0003800000 */
[----:B------:R-:W-:Y:S02]  /*22630*/  IMAD.SHL.U32 R4, R4, 0x100, RZ ;  /* 0x0000010004047824 */ /* 0x000fe400078e00ff */
[----:B------:R-:W-:Y:S02]  /*22640*/  IMAD.SHL.U32 R5, R5, 0x100, RZ ;  /* 0x0000010005057824 */ /* 0x000fe400078e00ff */
[----:B------:R-:W-:Y:S02]  /*22650*/  IMAD.MOV.U32 R13, RZ, RZ, RZ ;  /* 0x000000ffff0d7224 */ /* 0x000fe400078e00ff */
[----:B------:R-:W-:Y:S02]  /*22660*/  IMAD.MOV.U32 R3, RZ, RZ, R14 ;  /* 0x000000ffff037224 */ /* 0x000fe400078e000e */
[----:B------:R-:W-:Y:S02]  /*22670*/  IMAD.MOV.U32 R2, RZ, RZ, R6 ;  /* 0x000000ffff027224 */ /* 0x000fe400078e0006 */
[----:B------:R-:W-:-:S07]  /*22680*/  IMAD.MOV.U32 R8, RZ, RZ, R7 ;  /* 0x000000ffff087224 */ /* 0x000fce00078e0007 */
.L_x_561:
[----:B------:R-:W0:Y:S01]  /*22690*/  S2R R12, SR_CgaCtaId ;  /* 0x00000000000c7919 */ /* 0x000e220000008800 */
[----:B------:R-:W-:-:S04]  /*226a0*/  MOV R11, 0x400 ;  /* 0x00000400000b7802 */ /* 0x000fc80000000f00 */
[----:B0-----:R-:W-:Y:S02]  /*226b0*/  LEA R15, R12, R11, 0x18 ;  /* 0x0000000b0c0f7211 */ /* 0x001fe400078ec0ff */
[----:B------:R-:W-:Y:S01]  /*226c0*/  SHF.L.U32 R11, R2, 0x1f, RZ ;  /* 0x0000001f020b7819 */ /* 0x000fe200000006ff */
[----:B------:R-:W0:Y:S02]  /*226d0*/  @!P2 LDC R12, c[0x0][0x500] ;  /* 0x00014000ff0cab82 */ /* 0x000e240000000800 */
[----:B------:R-:W-:-:S04]  /*226e0*/  IMAD R16, R8, 0x8, R15 ;  /* 0x0000000808107824 */ /* 0x000fc800078e020f */
[----:B------:R-:W1:Y:S02]  /*226f0*/  SYNCS.PHASECHK.TRANS64.TRYWAIT P1, [R16+URZ+0x70], R11 ;  /* 0x0000700b100075a7 */ /* 0x000e64000802017f */
[----:B-1----:R-:W-:Y:S05]  /*22700*/  @!P1 BRA `(.L_x_558) ;  /* 0x0000001000f89947 */ /* 0x002fea0003800000 */
.L_x_588:
[----:B------:R-:W-:Y:S01]  /*22710*/  UPRMT UR5, UR24, 0x9910, URZ ;  /* 0x0000991018057896 */ /* 0x000fe2000800003f */
[----:B0-----:R0:W-:Y:S03]  /*22720*/  @!P2 SYNCS.ARRIVE.TRANS64 RZ, [R16+URZ], R12 ;  /* 0x0000000c10ffa9a7 */ /* 0x0011e6000800003f */
[----:B------:R-:W-:-:S06]  /*22730*/  UISETP.NE.AND UP0, UPT, UR5, 0x2, UPT ;  /* 0x000000020500788c */ /* 0x000fcc000bf05270 */
[----:B------:R-:W-:-:S13]  /*22740*/  PLOP3.LUT P1, PT, PT, PT, UP0, 0x80, 0x0 ;  /* 0x000000000000781c */ /* 0x000fda0003f2f008 */
[----:B0-----:R-:W-:Y:S05]  /*22750*/  @P1 BRA `(.L_x_559) ;  /* 0x0000000000041947 */ /* 0x001fea0003800000 */
[----:B------:R-:W-:Y:S01]  /*22760*/  BPT.TRAP 0x1 ;  /* 0x000000040000795c */ /* 0x000fe20000300000 */
.L_x_559:
[----:B------:R-:W-:Y:S05]  /*22770*/  @P0 BRA `(.L_x_560) ;  /* 0x0000000000040947 */ /* 0x000fea0003800000 */
[----:B------:R-:W-:Y:S01]  /*22780*/  BPT.TRAP 0x1 ;  /* 0x000000040000795c */ /* 0x000fe20000300000 */
.L_x_560:
[----:B------:R-:W-:Y:S01]  /*22790*/  IMAD R15, R8, 0x2000, R15 ;  /* 0x00002000080f7824 */ /* 0x000fe200078e020f */
[----:B------:R-:W-:Y:S01]  /*227a0*/  R2UR UR9, R16 ;  /* 0x00000000100972ca */ /* 0x000fe200000e0000 */
[----:B------:R-:W-:Y:S01]  /*227b0*/  VIADD R3, R3, 0xffffffff ;  /* 0xffffffff03037836 */ /* 0x000fe20000000000 */
[----:B------:R-:W-:Y:S01]  /*227c0*/  UIADD3 UR6, UP0, UR22, 0xf0, URZ ;  /* 0x000000f016067890 */ /* 0x000fe2000ff1e03f */
[----:B------:R-:W-:Y:S01]  /*227d0*/  R2UR UR11, R5 ;  /* 0x00000000050b72ca */ /* 0x000fe200000e0000 */
[----:B------:R-:W-:Y:S01]  /*227e0*/  UIADD3 UR26, UP1, UR22, 0x1f0, URZ ;  /* 0x000001f0161a7890 */ /* 0x000fe2000ff3e03f */
[----:B------:R-:W-:Y:S01]  /*227f0*/  R2UR UR5, R15 ;  /* 0x000000000f0572ca */ /* 0x000fe200000e0000 */
[----:B------:R-:W-:Y:S01]  /*22800*/  UIADD3.X UR7, URZ, UR23, URZ, UP0, !UPT ;  /* 0x000000173f077290 */ /* 0x000fe200087fe43f */
[----:B------:R-:W-:Y:S01]  /*22810*/  R2UR UR10, R13 ;  /* 0x000000000d0a72ca */ /* 0x000fe200000e0000 */
[----:B------:R-:W-:Y:S01]  /*22820*/  VIADD R8, R8, 0x1 ;  /* 0x0000000108087836 */ /* 0x000fe20000000000 */
[----:B------:R-:W-:Y:S01]  /*22830*/  R2UR UR12, R10 ;  /* 0x000000000a0c72ca */ /* 0x000fe200000e0000 */
[----:B------:R-:W-:Y:S01]  /*22840*/  UIADD3.X UR27, URZ, UR23, URZ, UP1, !UPT ;  /* 0x000000173f1b7290 */ /* 0x000fe20008ffe43f */
[----:B------:R-:W-:Y:S01]  /*22850*/  R2UR UR19, R4 ;  /* 0x00000000041372ca */ /* 0x000fe200000e0000 */
[----:B------:R-:W-:Y:S01]  /*22860*/  UMOV UR14, 0x0 ;  /* 0x00000000000e7882 */ /* 0x000fe20000000000 */
[----:B------:R-:W-:Y:S01]  /*22870*/  ISETP.GT.AND P3, PT, R3, 0x1, PT ;  /* 0x000000010300780c */ /* 0x000fe20003f64270 */
[----:B------:R-:W-:Y:S01]  /*22880*/  UMOV UR15, 0x10000000 ;  /* 0x10000000000f7882 */ /* 0x000fe20000000000 */
[----:B------:R-:W-:Y:S01]  /*22890*/  ISETP.NE.AND P1, PT, R8, 0xe, PT ;  /* 0x0000000e0800780c */ /* 0x000fe20003f25270 */
[----:B------:R-:W-:-:S02]  /*228a0*/  VIADD R13, R13, 0x20 ;  /* 0x000000200d0d7836 */ /* 0x000fc40000000000 */
[----:B------:R-:W-:Y:S01]  /*228b0*/  UIADD3 UR8, UR5, 0x200, URZ ;  /* 0x0000020005087890 */ /* 0x000fe2000fffe03f */
[----:B-1----:R-:W-:Y:S01]  /*228c0*/  SEL R11, RZ, 0x1, P1 ;  /* 0x00000001ff0b7807 */ /* 0x002fe20000800000 */
[----:B------:R-:W-:Y:S01]  /*228d0*/  UIADD3 UR5, UR5, 0x1c200, URZ ;  /* 0x0001c20005057890 */ /* 0x000fe2000fffe03f */
[----:B------:R-:W-:Y:S02]  /*228e0*/  SEL R8, R8, RZ, P1 ;  /* 0x000000ff08087207 */ /* 0x000fe40000800000 */
[----:B------:R-:W-:-:S04]  /*228f0*/  LOP3.LUT R2, R2, R11, RZ, 0x3c, !PT ;  /* 0x0000000b02027212 */ /* 0x000fc800078e3cff */
[----:B------:R0:W-:Y:S02]  /*22900*/  UTMALDG.3D [UR8], [UR6], desc[UR14] ;  /* 0x00000e08060075b4 */ /* 0x0001e40008011000 */
[----:B0-----:R-:W-:Y:S01]  /*22910*/  UMOV UR8, UR5 ;  /* 0x0000000500087c82 */ /* 0x001fe20008000000 */
[----:B------:R-:W-:Y:S02]  /*22920*/  UMOV UR11, UR19 ;  /* 0x00000013000b7c82 */ /* 0x000fe40008000000 */
[----:B------:R0:W-:Y:S02]  /*22930*/  UTMALDG.3D [UR8], [UR26], desc[UR14] ;  /* 0x00000e081a0075b4 */ /* 0x0001e40008011000 */
[----:B0-----:R-:W-:Y:S05]  /*22940*/  @P3 BRA `(.L_x_561) ;  /* 0xfffffffc00503947 */ /* 0x001fea000383ffff */
.L_x_557:
[----:B------:R-:W-:Y:S05]  /*22950*/  BSYNC B1 ;  /* 0x0000000000017941 */ /* 0x000fea0003800000 */
.L_x_556:
[----:B------:R-:W2:Y:S01]  /*22960*/  LDL.LU R16, [R1+0x458] ;  /* 0x0004580001107983 */ /* 0x000ea20000300800 */
[----:B------:R-:W-:Y:S01]  /*22970*/  LOP3.LUT P1, RZ, R9, 0xff, RZ, 0xc0, !PT ;  /* 0x000000ff09ff7812 */ /* 0x000fe2000782c0ff */
[C---:B------:R-:W-:Y:S01]  /*22980*/  IMAD.IADD R4, R0.reuse, 0x1, R7 ;  /* 0x0000000100047824 */ /* 0x040fe200078e0207 */
[----:B------:R-:W-:Y:S01]  /*22990*/  ULDC.64 UR6, c[0x0][0x650] ;  /* 0x0001940000067ab9 */ /* 0x000fe20000000a00 */
[----:B------:R-:W3:Y:S01]  /*229a0*/  LDL.LU R15, [R1+0x45c] ;  /* 0x00045c00010f7983 */ /* 0x000ee20000300800 */
[----:B------:R-:W-:Y:S01]  /*229b0*/  ISETP.GE.U32.AND P3, PT, R0, 0xe, PT ;  /* 0x0000000e0000780c */ /* 0x000fe20003f66070 */
[----:B------:R-:W-:Y:S01]  /*229c0*/  BSSY B1, `(.L_x_562) ;  /* 0x000006e000017945 */ /* 0x000fe20003800000 */
[----:B------:R-:W-:Y:S01]  /*229d0*/  IMAD.MOV.U32 R10, RZ, RZ, -0x1 ;  /* 0xffffffffff0a7424 */ /* 0x000fe200078e00ff */
[----:B------:R-:W-:-:S06]  /*229e0*/  PRMT R9, RZ, 0x7610, R9 ;  /* 0x00007610ff097816 */ /* 0x000fcc0000000009 */
[----:B------:R-:W0:Y:S01]  /*229f0*/  @P1 S2R R3, SR_CgaCtaId ;  /* 0x0000000000031919 */ /* 0x000e220000008800 */
[----:B------:R-:W-:-:S04]  /*22a00*/  @P1 MOV R2, 0x400 ;  /* 0x0000040000021802 */ /* 0x000fc80000000f00 */
[----:B0-----:R-:W-:-:S04]  /*22a10*/  @P1 LEA R2, R3, R2, 0x18 ;  /* 0x0000000203021211 */ /* 0x001fc800078ec0ff */
[----:B------:R0:W-:Y:S01]  /*22a20*/  @P1 SYNCS.ARRIVE.TRANS64.A1T0 RZ, [R2+URZ+0xf8], RZ ;  /* 0x0000f8ff02ff19a7 */ /* 0x0001e2000810003f */
[----:B------:R-:W-:-:S04]  /*22a30*/  ISETP.GT.U32.AND P1, PT, R4, 0xd, PT ;  /* 0x0000000d0400780c */ /* 0x000fc80003f24070 */
[----:B------:R-:W-:Y:S02]  /*22a40*/  ISETP.LT.U32.AND P1, PT, R0, 0xe, P1 ;  /* 0x0000000e0000780c */ /* 0x000fe40000f21070 */
[----:B0-----:R-:W-:-:S05]  /*22a50*/  SHF.R.U32.HI R2, RZ, 0x1, R4 ;  /* 0x00000001ff027819 */ /* 0x001fca0000011604 */
[----:B------:R-:W-:-:S05]  /*22a60*/  IMAD.WIDE.U32 R2, R2, -0x6db6db6d, RZ ;  /* 0x9249249302027825 */ /* 0x000fca00078e00ff */
[----:B------:R-:W-:Y:S02]  /*22a70*/  SHF.R.U32.HI R5, RZ, 0x2, R3 ;  /* 0x00000002ff057819 */ /* 0x000fe40000011603 */
[----:B------:R-:W-:Y:S02]  /*22a80*/  SEL R3, RZ, 0x1, !P1 ;  /* 0x00000001ff037807 */ /* 0x000fe40004800000 */
[----:B------:R-:W-:Y:S01]  /*22a90*/  PRMT R2, RZ, 0x7610, R2 ;  /* 0x00007610ff027816 */ /* 0x000fe20000000002 */
[----:B------:R-:W-:Y:S01]  /*22aa0*/  IMAD R7, R5, -0xe, R4 ;  /* 0xfffffff205077824 */ /* 0x000fe200078e0204 */
[----:B------:R-:W-:Y:S01]  /*22ab0*/  LOP3.LUT R6, R6, R3, RZ, 0x3c, !PT ;  /* 0x0000000306067212 */ /* 0x000fe200078e3cff */
[----:B------:R-:W-:-:S03]  /*22ac0*/  IMAD.MOV.U32 R4, RZ, RZ, -0x1 ;  /* 0xffffffffff047424 */ /* 0x000fc600078e00ff */
[----:B------:R-:W-:Y:S01]  /*22ad0*/  @P3 LOP3.LUT R6, R6, 0x1, R5, 0x78, !PT ;  /* 0x0000000106063812 */ /* 0x000fe200078e7805 */
[----:B------:R-:W-:Y:S01]  /*22ae0*/  IMAD.MOV.U32 R5, RZ, RZ, -0x1 ;  /* 0xffffffffff057424 */ /* 0x000fe200078e00ff */
[----:B---3--:R-:W-:-:S04]  /*22af0*/  IADD3 R15, P1, R15, UR20, RZ ;  /* 0x000000140f0f7c10 */ /* 0x008fc8000ff3e0ff */
[----:B--2---:R-:W-:Y:S01]  /*22b00*/  IADD3.X R16, R16, UR16, RZ, P1, !PT ;  /* 0x0000001010107c10 */ /* 0x004fe20008ffe4ff */
[----:B------:R0:W-:Y:S01]  /*22b10*/  STL [R1+0x45c], R15 ;  /* 0x00045c0f01007387 */ /* 0x0001e20000100800 */
[----:B------:R-:W-:-:S03]  /*22b20*/  ISETP.GE.U32.AND P1, PT, R15, UR6, PT ;  /* 0x000000060f007c0c */ /* 0x000fc6000bf26070 */
[----:B------:R0:W-:Y:S01]  /*22b30*/  STL [R1+0x458], R16 ;  /* 0x0004581001007387 */ /* 0x0001e20000100800 */
[----:B------:R-:W-:-:S13]  /*22b40*/  ISETP.GE.U32.AND.EX P1, PT, R16, UR7, PT, P1 ;  /* 0x0000000710007c0c */ /* 0x000fda000bf26110 */
[----:B0-----:R-:W-:Y:S05]  /*22b50*/  @P1 BRA `(.L_x_563) ;  /* 0x0000000400501947 */ /* 0x001fea0003800000 */
[----:B------:R-:W0:Y:S01]  /*22b60*/  S2R R8, SR_CTAID.X ;  /* 0x0000000000087919 */ /* 0x000e220000002500 */
[----:B------:R-:W-:Y:S01]  /*22b70*/  ULDC UR5, c[0x0][0x150] ;  /* 0x0000540000057ab9 */ /* 0x000fe20000000800 */
[----:B------:R-:W1:Y:S01]  /*22b80*/  LDC R3, c[0x0][0x144] ;  /* 0x00005100ff037b82 */ /* 0x000e620000000800 */
[----:B------:R-:W-:Y:S01]  /*22b90*/  ULDC.64 UR6, c[0x0][0x628] ;  /* 0x00018a0000067ab9 */ /* 0x000fe20000000a00 */
[----:B------:R-:W2:Y:S01]  /*22ba0*/  S2R R5, SR_CTAID.Y ;  /* 0x0000000000057919 */ /* 0x000ea20000002600 */
[----:B------:R-:W-:Y:S01]  /*22bb0*/  ISETP.NE.U32.AND P1, PT, RZ, UR6, PT ;  /* 0x00000006ff007c0c */ /* 0x000fe2000bf25070 */
[----:B------:R-:W-:-:S03]  /*22bc0*/  ULDC UR8, c[0x0][0x630] ;  /* 0x00018c0000087ab9 */ /* 0x000fc60000000800 */
[----:B------:R-:W-:Y:S01]  /*22bd0*/  ISETP.NE.AND.EX P1, PT, RZ, UR7, PT, P1 ;  /* 0x00000007ff007c0c */ /* 0x000fe2000bf25310 */
[----:B------:R-:W3:Y:S01]  /*22be0*/  LDC R12, c[0x0][0x148] ;  /* 0x00005200ff0c7b82 */ /* 0x000ee20000000800 */
[----:B0-----:R-:W-:Y:S02]  /*22bf0*/  I2FP.F32.U32 R2, R8 ;  /* 0x0000000800027245 */ /* 0x001fe40000201000 */
[----:B--2---:R-:W-:-:S03]  /*22c00*/  I2FP.F32.U32 R4, R5 ;  /* 0x0000000500047245 */ /* 0x004fc60000201000 */
[----:B------:R-:W-:Y:S01]  /*22c10*/  FMUL R2, R2, UR5 ;  /* 0x0000000502027c20 */ /* 0x000fe20008400000 */
[----:B------:R-:W-:Y:S02]  /*22c20*/  ULDC UR5, c[0x0][0x154] ;  /* 0x0000550000057ab9 */ /* 0x000fe40000000800 */
[----:B------:R-:W-:-:S03]  /*22c30*/  FMUL R10, R4, UR5 ;  /* 0x00000005040a7c20 */ /* 0x000fc60008400000 */
[----:B------:R-:W0:Y:S08]  /*22c40*/  F2I.U32.TRUNC.NTZ R2, R2 ;  /* 0x0000000200027305 */ /* 0x000e30000020f000 */
[----:B------:R-:W2:Y:S01]  /*22c50*/  F2I.U32.TRUNC.NTZ R10, R10 ;  /* 0x0000000a000a7305 */ /* 0x000ea2000020f000 */
[----:B0-----:R-:W-:Y:S02]  /*22c60*/  IMAD.MOV R4, RZ, RZ, -R2 ;  /* 0x000000ffff047224 */ /* 0x001fe400078e0a02 */
[----:B------:R-:W-:-:S02]  /*22c70*/  IMAD.MOV.U32 R2, RZ, RZ, R15 ;  /* 0x000000ffff027224 */ /* 0x000fc400078e000f */
[----:B-1----:R-:W-:Y:S02]  /*22c80*/  IMAD R8, R3, R4, R8 ;  /* 0x0000000403087224 */ /* 0x002fe400078e0208 */
[----:B--2---:R-:W-:-:S04]  /*22c90*/  IMAD.MOV R3, RZ, RZ, -R10 ;  /* 0x000000ffff037224 */ /* 0x004fc800078e0a0a */
[----:B---3--:R-:W-:Y:S02]  /*22ca0*/  @P4 IMAD R8, R12, R3, R5 ;  /* 0x000000030c084224 */ /* 0x008fe400078e0205 */
[----:B------:R-:W-:Y:S01]  /*22cb0*/  IMAD.MOV.U32 R3, RZ, RZ, R16 ;  /* 0x000000ffff037224 */ /* 0x000fe200078e0010 */
[----:B------:R-:W-:Y:S06]  /*22cc0*/  @!P1 BRA `(.L_x_564) ;  /* 0x0000000000289947 */ /* 0x000fec0003800000 */
[----:B------:R-:W-:Y:S02]  /*22cd0*/  ULDC UR5, c[0x0][0x634] ;  /* 0x00018d0000057ab9 */ /* 0x000fe40000000800 */
[----:B------:R-:W-:-:S05]  /*22ce0*/  IADD3 R3, P1, R15, UR5, RZ ;  /* 0x000000050f037c10 */ /* 0x000fca000ff3e0ff */
[----:B------:R-:W-:-:S04]  /*22cf0*/  IMAD.X R11, RZ, RZ, R16, P1 ;  /* 0x000000ffff0b7224 */ /* 0x000fc800008e0610 */
[----:B------:R-:W-:-:S04]  /*22d00*/  IMAD.WIDE.U32 R4, R11, UR6, RZ ;  /* 0x000000060b047c25 */ /* 0x000fc8000f8e00ff */
[----:B------:R-:W-:-:S04]  /*22d10*/  IMAD.WIDE.U32 R4, P1, R3, UR7, R4 ;  /* 0x0000000703047c25 */ /* 0x000fc8000f820004 */
[----:B------:R-:W-:-:S04]  /*22d20*/  IMAD.WIDE.U32 R2, R3, UR6, RZ ;  /* 0x0000000603027c25 */ /* 0x000fc8000f8e00ff */
[----:B------:R-:W-:Y:S01]  /*22d30*/  IMAD.MOV.U32 R2, RZ, RZ, R5 ;  /* 0x000000ffff027224 */ /* 0x000fe200078e0005 */
[----:B------:R-:W-:Y:S01]  /*22d40*/  IADD3 RZ, P3, R3, R4, RZ ;  /* 0x0000000403ff7210 */ /* 0x000fe20007f7e0ff */
[----:B------:R-:W-:-:S04]  /*22d50*/  IMAD.X R3, RZ, RZ, RZ, P1 ;  /* 0x000000ffff037224 */ /* 0x000fc800008e06ff */
[----:B------:R-:W-:-:S08]  /*22d60*/  IMAD.WIDE.U32.X R2, R11, UR7, R2, P3 ;  /* 0x000000070b027c25 */ /* 0x000fd000098e0402 */
.L_x_564:
[--C-:B------:R-:W-:Y:S01]  /*22d70*/  SHF.R.U64 R10, R2, UR8, R3.reuse ;  /* 0x00000008020a7c19 */ /* 0x100fe20008001203 */
[----:B------:R-:W-:Y:S01]  /*22d80*/  ULDC.64 UR6, c[0x0][0x620] ;  /* 0x0001880000067ab9 */ /* 0x000fe20000000a00 */
[----:B------:R-:W-:Y:S01]  /*22d90*/  SHF.R.U32.HI R2, RZ, UR8, R3 ;  /* 0x00000008ff027c19 */ /* 0x000fe20008011603 */
[----:B------:R-:W-:Y:S01]  /*22da0*/  IMAD.MOV.U32 R3, RZ, RZ, R16 ;  /* 0x000000ffff037224 */ /* 0x000fe200078e0010 */
[----:B------:R-:W-:Y:S01]  /*22db0*/  IADD3 R11, P1, RZ, -R10, RZ ;  /* 0x8000000aff0b7210 */ /* 0x000fe20007f3e0ff */
[----:B------:R-:W-:-:S04]  /*22dc0*/  ULDC UR5, c[0x0][0x618] ;  /* 0x0001860000057ab9 */ /* 0x000fc80000000800 */
[----:B------:R-:W-:-:S04]  /*22dd0*/  IMAD.X R2, RZ, RZ, ~R2, P1 ;  /* 0x000000ffff027224 */ /* 0x000fc800008e0e02 */
[----:B------:R-:W-:-:S04]  /*22de0*/  IMAD R2, R2, UR6, RZ ;  /* 0x0000000602027c24 */ /* 0x000fc8000f8e02ff */
[----:B------:R-:W-:Y:S02]  /*22df0*/  IMAD R5, R11, UR7, R2 ;  /* 0x000000070b057c24 */ /* 0x000fe4000f8e0202 */
[----:B------:R-:W-:-:S04]  /*22e00*/  IMAD.MOV.U32 R2, RZ, RZ, R15 ;  /* 0x000000ffff027224 */ /* 0x000fc800078e000f */
[----:B------:R-:W-:Y:S01]  /*22e10*/  IMAD.WIDE.U32 R2, R11, UR6, R2 ;  /* 0x000000060b027c25 */ /* 0x000fe2000f8e0002 */
[----:B------:R-:W-:Y:S02]  /*22e20*/  ULDC.64 UR6, c[0x0][0x640] ;  /* 0x0001900000067ab9 */ /* 0x000fe40000000a00 */
[----:B------:R-:W-:Y:S01]  /*22e30*/  ISETP.NE.U32.AND P1, PT, RZ, UR6, PT ;  /* 0x00000006ff007c0c */ /* 0x000fe2000bf25070 */
[----:B------:R-:W-:-:S03]  /*22e40*/  IMAD.IADD R3, R3, 0x1, R5 ;  /* 0x0000000103037824 */ /* 0x000fc600078e0205 */
[----:B------:R-:W-:Y:S02]  /*22e50*/  ISETP.NE.AND.EX P1, PT, RZ, UR7, PT, P1 ;  /* 0x00000007ff007c0c */ /* 0x000fe4000bf25310 */
[--C-:B------:R-:W-:Y:S02]  /*22e60*/  SHF.R.U64 R11, R2, UR5, R3.reuse ;  /* 0x00000005020b7c19 */ /* 0x100fe40008001203 */
[----:B------:R-:W-:Y:S01]  /*22e70*/  SHF.R.U32.HI R2, RZ, UR5, R3 ;  /* 0x00000005ff027c19 */ /* 0x000fe20008011603 */
[----:B------:R-:W-:-:S03]  /*22e80*/  ULDC UR5, c[0x0][0x608] ;  /* 0x0001820000057ab9 */ /* 0x000fc60000000800 */
[--C-:B------:R-:W-:Y:S02]  /*22e90*/  SHF.R.U64 R12, R11, UR5, R2.reuse ;  /* 0x000000050b0c7c19 */ /* 0x100fe40008001202 */
[----:B------:R-:W-:Y:S01]  /*22ea0*/  SHF.R.U32.HI R3, RZ, UR5, R2 ;  /* 0x00000005ff037c19 */ /* 0x000fe20008011602 */
[----:B------:R-:W-:-:S03]  /*22eb0*/  ULDC UR5, c[0x0][0x658] ;  /* 0x0001960000057ab9 */ /* 0x000fc60000000800 */
[--C-:B------:R-:W-:Y:S02]  /*22ec0*/  SHF.R.U64 R13, R12, UR5, R3.reuse ;  /* 0x000000050c0d7c19 */ /* 0x100fe40008001203 */
[----:B------:R-:W-:-:S03]  /*22ed0*/  SHF.R.U32.HI R15, RZ, UR5, R3 ;  /* 0x00000005ff0f7c19 */ /* 0x000fc60008011603 */
[----:B------:R-:W-:Y:S02]  /*22ee0*/  IMAD.MOV.U32 R2, RZ, RZ, R13 ;  /* 0x000000ffff027224 */ /* 0x000fe400078e000d */
        /* <DEDUP_REMOVED lines=12> */
.L_x_565:
[----:B------:R-:W-:Y:S01]  /*22fb0*/  ULDC UR5, c[0x0][0x648] ;  /* 0x0001920000057ab9 */ /* 0x000fe20000000800 */
[----:B------:R-:W-:Y:S02]  /*22fc0*/  LOP3.LUT R12, R12, UR17, RZ, 0xc0, !PT ;  /* 0x000000110c0c7c12 */ /* 0x000fe4000f8ec0ff */
[----:B------:R-:W-:Y:S01]  /*22fd0*/  SHF.R.U64 R3, R2, UR5, R3 ;  /* 0x0000000502037c19 */ /* 0x000fe20008001203 */
[----:B------:R-:W-:-:S04]  /*22fe0*/  ULDC UR5, c[0x0][0x638] ;  /* 0x00018e0000057ab9 */ /* 0x000fc80000000800 */
[----:B------:R-:W-:Y:S02]  /*22ff0*/  IMAD.MOV R2, RZ, RZ, -R3 ;  /* 0x000000ffff027224 */ /* 0x000fe400078e0a03 */
[----:B------:R-:W-:Y:S02]  /*23000*/  IMAD R5, R3, UR18, R12 ;  /* 0x0000001203057c24 */ /* 0x000fe4000f8e020c */
[----:B------:R-:W-:Y:S01]  /*23010*/  IMAD R13, R2, UR5, R13 ;  /* 0x00000005020d7c24 */ /* 0x000fe2000f8e020d */
[----:B------:R-:W-:Y:S01]  /*23020*/  ULDC UR5, c[0x0][0x610] ;  /* 0x0001840000057ab9 */ /* 0x000fe20000000800 */
[----:B------:R-:W-:Y:S01]  /*23030*/  LOP3.LUT R2, R11, UR4, RZ, 0xc0, !PT ;  /* 0x000000040b027c12 */ /* 0x000fe2000f8ec0ff */
[----:B------:R-:W-:Y:S01]  /*23040*/  IMAD R8, R5, UR5, R8 ;  /* 0x0000000505087c24 */ /* 0x000fe2000f8e0208 */
[----:B------:R-:W-:-:S03]  /*23050*/  ULDC UR5, c[0x0][0x600] ;  /* 0x0001800000057ab9 */ /* 0x000fc60000000800 */
[----:B------:R-:W-:Y:S02]  /*23060*/  IMAD R13, R13, UR5, R2 ;  /* 0x000000050d0d7c24 */ /* 0x000fe4000f8e0202 */
[----:B------:R-:W-:-:S03]  /*23070*/  IMAD.MOV.U32 R2, RZ, RZ, 0x1 ;  /* 0x00000001ff027424 */ /* 0x000fc600078e00ff */
[----:B------:R-:W-:Y:S02]  /*23080*/  SEL R4, R13, R8, !P4 ;  /* 0x000000080d047207 */ /* 0x000fe40006000000 */
[----:B------:R-:W-:-:S07]  /*23090*/  SEL R5, R8, R13, !P4 ;  /* 0x0000000d08057207 */ /* 0x000fce0006000000 */
.L_x_563:
[----:B------:R-:W-:Y:S05]  /*230a0*/  BSYNC B1 ;  /* 0x0000000000017941 */ /* 0x000fea0003800000 */
.L_x_562:
[----:B------:R-:W-:-:S13]  /*230b0*/  LOP3.LUT P1, RZ, R2, 0xff, RZ, 0xc0, !PT ;  /* 0x000000ff02ff7812 */ /* 0x000fda000782c0ff */
[----:B------:R-:W-:Y:S05]  /*230c0*/  @P1 BRA `(.L_x_566) ;  /* 0xfffffff4003c1947 */ /* 0x000fea000383ffff */
[----:B------:R-:W-:Y:S05]  /*230d0*/  BSYNC B0 ;  /* 0x0000000000007941 */ /* 0x000fea0003800000 */
.L_x_554:
[----:B------:R-:W-:-:S03]  /*230e0*/  UMOV UR5, 0xffffffff ;  /* 0xffffffff00057882 */ /* 0x000fc60000000000 */
[----:B------:R-:W-:Y:S05]  /*230f0*/  BRA.DIV UR5, `(.L_x_567) ;  /* 0x0000000a05907947 */ /* 0x000fea000b800000 */
[----:B------:R-:W-:-:S13]  /*23100*/  ELECT P0, URZ, PT ;  /* 0x00000000003f782f */ /* 0x000fda0003800000 */
.L_x_591:
[----:B------:R-:W-:Y:S04]  /*23110*/  BSSY B0, `(.L_x_568) ;  /* 0x0000086000007945 */ /* 0x000fe80003800000 */
[----:B------:R-:W-:Y:S05]  /*23120*/  @!P0 BRA `(.L_x_569) ;  /* 0x0000000800108947 */ /* 0x000fea0003800000 */
[----:B------:R-:W-:-:S04]  /*23130*/  ULOP3.LUT UR5, UR13, 0x2, URZ, 0xfc, !UPT ;  /* 0x000000020d057892 */ /* 0x000fc8000f8efc3f */
[----:B------:R-:W-:-:S06]  /*23140*/  UISETP.NE.AND UP0, UPT, UR5, 0x3, UPT ;  /* 0x000000030500788c */ /* 0x000fcc000bf05270 */
[----:B------:R-:W-:-:S13]  /*23150*/  PLOP3.LUT P0, PT, PT, PT, UP0, 0x80, 0x0 ;  /* 0x000000000000781c */ /* 0x000fda0003f0f008 */
[----:B------:R-:W-:Y:S05]  /*23160*/  @!P0 BRA `(.L_x_570) ;  /* 0x0000000000048947 */ /* 0x000fea0003800000 */
[----:B------:R-:W-:Y:S01]  /*23170*/  BPT.TRAP 0x1 ;  /* 0x000000040000795c */ /* 0x000fe20000300000 */
.L_x_570:
[----:B------:R-:W0:Y:S01]  /*23180*/  S2R R3, SR_CgaCtaId ;  /* 0x0000000000037919 */ /* 0x000e220000008800 */
[----:B------:R-:W-:Y:S02]  /*23190*/  MOV R0, 0x400 ;  /* 0x0000040000007802 */ /* 0x000fe40000000f00 */
[----:B------:R-:W-:Y:S02]  /*231a0*/  SHF.L.U32 R2, R6, 0x1f, RZ ;  /* 0x0000001f06027819 */ /* 0x000fe400000006ff */
[----:B0-----:R-:W-:-:S05]  /*231b0*/  LEA R0, R3, R0, 0x18 ;  /* 0x0000000003007211 */ /* 0x001fca00078ec0ff */
[----:B------:R-:W-:-:S04]  /*231c0*/  VIADD R0, R0, 0x70 ;  /* 0x0000007000007836 */ /* 0x000fc80000000000 */
[----:B------:R-:W-:-:S04]  /*231d0*/  IMAD R3, R7, 0x8, R0 ;  /* 0x0000000807037824 */ /* 0x000fc800078e0200 */
[----:B------:R-:W0:Y:S02]  /*231e0*/  SYNCS.PHASECHK.TRANS64.TRYWAIT P0, [R3+URZ], R2 ;  /* 0x00000002030075a7 */ /* 0x000e24000800017f */
[----:B0-----:R-:W-:Y:S05]  /*231f0*/  @!P0 BRA `(.L_x_571) ;  /* 0x0000000800748947 */ /* 0x001fea0003800000 */
.L_x_592:
[----:B------:R-:W-:-:S05]  /*23200*/  VIADD R7, R7, 0x1 ;  /* 0x0000000107077836 */ /* 0x000fca0000000000 */
[----:B------:R-:W-:-:S04]  /*23210*/  ISETP.NE.AND P0, PT, R7, 0xe, PT ;  /* 0x0000000e0700780c */ /* 0x000fc80003f05270 */
[----:B0-----:R-:W-:Y:S02]  /*23220*/  SEL R3, RZ, 0x1, P0 ;  /* 0x00000001ff037807 */ /* 0x001fe40000000000 */
[----:B------:R-:W-:Y:S02]  /*23230*/  SEL R7, R7, RZ, P0 ;  /* 0x000000ff07077207 */ /* 0x000fe40000000000 */
[----:B------:R-:W-:-:S03]  /*23240*/  LOP3.LUT R6, R6, R3, RZ, 0x3c, !PT ;  /* 0x0000000306067212 */ /* 0x000fc600078e3cff */
[----:B------:R-:W-:Y:S01]  /*23250*/  IMAD R3, R7, 0x8, R0 ;  /* 0x0000000807037824 */ /* 0x000fe200078e0200 */
[----:B------:R-:W-:-:S04]  /*23260*/  SHF.L.U32 R2, R6, 0x1f, RZ ;  /* 0x0000001f06027819 */ /* 0x000fc800000006ff */
[----:B------:R-:W0:Y:S02]  /*23270*/  SYNCS.PHASECHK.TRANS64.TRYWAIT P0, [R3+URZ], R2 ;  /* 0x00000002030075a7 */ /* 0x000e24000800017f */
[----:B0-----:R-:W-:Y:S05]  /*23280*/  @!P0 BRA `(.L_x_572) ;  /* 0x0000000800648947 */ /* 0x001fea0003800000 */
.L_x_593:
[----:B0-----:R-:W-:-:S05]  /*23290*/  VIADD R2, R7, 0x1 ;  /* 0x0000000107027836 */ /* 0x001fca0000000000 */
[----:B------:R-:W-:-:S04]  /*232a0*/  ISETP.NE.AND P0, PT, R2, 0xe, PT ;  /* 0x0000000e0200780c */ /* 0x000fc80003f05270 */
[----:B------:R-:W-:Y:S02]  /*232b0*/  SEL R3, RZ, 0x1, P0 ;  /* 0x00000001ff037807 */ /* 0x000fe40000000000 */
[----:B------:R-:W-:Y:S02]  /*232c0*/  SEL R5, R2, RZ, P0 ;  /* 0x000000ff02057207 */ /* 0x000fe40000000000 */
[----:B------:R-:W-:-:S03]  /*232d0*/  LOP3.LUT R6, R6, R3, RZ, 0x3c, !PT ;  /* 0x0000000306067212 */ /* 0x000fc600078e3cff */
[----:B------:R-:W-:Y:S01]  /*232e0*/  IMAD R3, R5, 0x8, R0 ;  /* 0x0000000805037824 */ /* 0x000fe200078e0200 */
[----:B------:R-:W-:-:S04]  /*232f0*/  SHF.L.U32 R2, R6, 0x1f, RZ ;  /* 0x0000001f06027819 */ /* 0x000fc800000006ff */
[----:B------:R-:W0:Y:S02]  /*23300*/  SYNCS.PHASECHK.TRANS64.TRYWAIT P0, [R3+URZ], R2 ;  /* 0x00000002030075a7 */ /* 0x000e24000800017f */
[----:B0-----:R-:W-:Y:S05]  /*23310*/  @!P0 BRA `(.L_x_573) ;  /* 0x0000000800548947 */ /* 0x001fea0003800000 */
.L_x_594:
        /* <DEDUP_REMOVED lines=9> */
.L_x_595:
        /* <DEDUP_REMOVED lines=9> */
.L_x_596:
        /* <DEDUP_REMOVED lines=9> */
.L_x_597:
        /* <DEDUP_REMOVED lines=9> */
.L_x_598:
        /* <DEDUP_REMOVED lines=9> */
.L_x_599:
        /* <DEDUP_REMOVED lines=9> */
.L_x_600:
        /* <DEDUP_REMOVED lines=9> */
.L_x_601:
        /* <DEDUP_REMOVED lines=9> */
.L_x_602:
        /* <DEDUP_REMOVED lines=9> */
.L_x_603:
        /* <DEDUP_REMOVED lines=9> */
.L_x_604:
[----:B0-----:R-:W-:-:S05]  /*238c0*/  VIADD R2, R5, 0x1 ;  /* 0x0000000105027836 */ /* 0x001fca0000000000 */
[----:B------:R-:W-:-:S04]  /*238d0*/  ISETP.NE.AND P0, PT, R2, 0xe, PT ;  /* 0x0000000e0200780c */ /* 0x000fc80003f05270 */
[----:B------:R-:W-:Y:S02]  /*238e0*/  SEL R4, RZ, 0x1, P0 ;  /* 0x00000001ff047807 */ /* 0x000fe40000000000 */
[----:B------:R-:W-:Y:S02]  /*238f0*/  SEL R3, R2, RZ, P0 ;  /* 0x000000ff02037207 */ /* 0x000fe40000000000 */
[----:B------:R-:W-:-:S03]  /*23900*/  LOP3.LUT R4, R7, R4, RZ, 0x3c, !PT ;  /* 0x0000000407047212 */ /* 0x000fc600078e3cff */
[----:B------:R-:W-:Y:S01]  /*23910*/  IMAD R3, R3, 0x8, R0 ;  /* 0x0000000803037824 */ /* 0x000fe200078e0200 */
[----:B------:R-:W-:-:S07]  /*23920*/  SHF.L.U32 R0, R4, 0x1f, RZ ;  /* 0x0000001f04007819 */ /* 0x000fce00000006ff */
.L_x_584:
[----:B0-----:R0:W1:Y:S02]  /*23930*/  SYNCS.PHASECHK.TRANS64.TRYWAIT P0, [R3+URZ], R0 ;  /* 0x00000000030075a7 */ /* 0x001064000800017f */
[----:B-1----:R-:W-:Y:S05]  /*23940*/  @!P0 NANOSLEEP.SYNCS 0x989680 ;  /* 0x009896800000895d */ /* 0x002fea0003900000 */
[----:B------:R-:W1:Y:S02]  /*23950*/  @!P0 SYNCS.PHASECHK.TRANS64 P0, [R3+URZ], R0 ;  /* 0x00000000030085a7 */ /* 0x000e64000800007f */
[----:B-1----:R-:W-:Y:S05]  /*23960*/  @!P0 BRA `(.L_x_584) ;  /* 0xfffffffc00f08947 */ /* 0x002fea000383ffff */
.L_x_569:
[----:B------:R-:W-:Y:S05]  /*23970*/  BSYNC B0 ;  /* 0x0000000000007941 */ /* 0x000fea0003800000 */
.L_x_568:
[----:B------:R-:W-:Y:S05]  /*23980*/  EXIT ;  /* 0x000000000000794d */ /* 0x000fea0003800000 */
.L_x_18:
[----:B-1----:R-:W-:-:S04]  /*23990*/  IMAD.U32 R3, RZ, RZ, UR7 ;  /* 0x00000007ff037e24 */ /* 0x002fc8000f8e00ff */
[----:B------:R1:W4:Y:S03]  /*239a0*/  SYNCS.PHASECHK.TRANS64.TRYWAIT P0, [R3+URZ], R0 ;  /* 0x00000000030075a7 */ /* 0x000326000800017f */
[----:B----4-:R-:W-:Y:S05]  /*239b0*/  @!P0 NANOSLEEP.SYNCS 0x989680 ;  /* 0x009896800000895d */ /* 0x010fea0003900000 */
[----:B------:R-:W4:Y:S02]  /*239c0*/  @!P0 SYNCS.PHASECHK.TRANS64 P0, [R3+URZ], R0 ;  /* 0x00000000030085a7 */ /* 0x000f24000800007f */
[----:B----4-:R-:W-:Y:S05]  /*239d0*/  @!P0 BRA `(.L_x_18) ;  /* 0xfffffffc00ec8947 */ /* 0x010fea000383ffff */
[----:B------:R-:W-:Y:S05]  /*239e0*/  BRA `(.L_x_17) ;  /* 0xfffffdf000b07947 */ /* 0x000fea000383ffff */
.L_x_24:
[----:B-----5:R4:W-:Y:S02]  /*239f0*/  STL [R1+0x470], R0 ;  /* 0x0004700001007387 */ /* 0x0209e40000100800 */
[----:B----4-:R-:W-:-:S04]  /*23a00*/  IMAD.U32 R0, RZ, RZ, UR15 ;  /* 0x0000000fff007e24 */ /* 0x010fc8000f8e00ff */
[----:B------:R4:W0:Y:S03]  /*23a10*/  SYNCS.PHASECHK.TRANS64.TRYWAIT P0, [R0+URZ], R3 ;  /* 0x00000003000075a7 */ /* 0x000826000800017f */
[----:B0-----:R-:W-:Y:S05]  /*23a20*/  @!P0 NANOSLEEP.SYNCS 0x989680 ;  /* 0x009896800000895d */ /* 0x001fea0003900000 */
[----:B------:R4:W0:Y:S02]  /*23a30*/  @!P0 SYNCS.PHASECHK.TRANS64 P0, [R0+URZ], R3 ;  /* 0x00000003000085a7 */ /* 0x000824000800007f */
[----:B----4-:R4:W5:Y:S02]  /*23a40*/  LDL.LU R0, [R1+0x470] ;  /* 0x0004700001007983 */ /* 0x0109640000300800 */
[----:B0---4-:R-:W-:Y:S05]  /*23a50*/  @!P0 BRA `(.L_x_24) ;  /* 0xfffffffc00e48947 */ /* 0x011fea000383ffff */
[----:B------:R-:W-:Y:S05]  /*23a60*/  BRA `(.L_x_23) ;  /* 0xfffffe2800907947 */ /* 0x000fea000383ffff */
.L_x_555:
[----:B------:R-:W-:Y:S01]  /*23a70*/  BSSY B1, `(.L_x_585) ;  /* 0x0000006000017945 */ /* 0x000fe20003800000 */
[----:B------:R-:W-:-:S07]  /*23a80*/  IMAD.MOV.U32 R2, RZ, RZ, -0x1 ;  /* 0xffffffffff027424 */ /* 0x000fce00078e00ff */
[----:B------:R-:W-:Y:S05]  /*23a90*/  WARPSYNC.COLLECTIVE R2, `(.L_x_586) ;  /* 0x00000000020c7348 */ /* 0x000fea0003c00000 */
[----:B------:R-:W-:Y:S02]  /*23aa0*/  ELECT P1, UR62, PT ;  /* 0x00000000003e782f */ /* 0x000fe40003820000 */
[----:B------:R-:W-:Y:S01]  /*23ab0*/  MOV R2, UR62 ;  /* 0x0000003e00027c02 */ /* 0x000fe20008000f00 */
[----:B------:R-:W-:Y:S10]  /*23ac0*/  ENDCOLLECTIVE ;  /* 0x000000000000791b */ /* 0x000ff40003800000 */
.L_x_586:
[----:B------:R-:W-:Y:S05]  /*23ad0*/  BSYNC B1 ;  /* 0x0000000000017941 */ /* 0x000fea0003800000 */
.L_x_585:
[----:B------:R-:W-:Y:S05]  /*23ae0*/  BRA `(.L_x_587) ;  /* 0xffffffe800c07947 */ /* 0x000fea000383ffff */
.L_x_558:
[----:B-1----:R1:W2:Y:S02]  /*23af0*/  SYNCS.PHASECHK.TRANS64.TRYWAIT P1, [R16+URZ+0x70], R11 ;  /* 0x0000700b100075a7 */ /* 0x0022a4000802017f */
[----:B--2---:R-:W-:Y:S05]  /*23b00*/  @!P1 NANOSLEEP.SYNCS 0x989680 ;  /* 0x009896800000995d */ /* 0x004fea0003900000 */
[----:B------:R-:W2:Y:S02]  /*23b10*/  @!P1 SYNCS.PHASECHK.TRANS64 P1, [R16+URZ+0x70], R11 ;  /* 0x0000700b100095a7 */ /* 0x000ea4000802007f */
[----:B--2---:R-:W-:Y:S05]  /*23b20*/  @!P1 BRA `(.L_x_558) ;  /* 0xfffffffc00f09947 */ /* 0x004fea000383ffff */
[----:B------:R-:W-:Y:S05]  /*23b30*/  BRA `(.L_x_588) ;  /* 0xffffffe800f47947 */ /* 0x000fea000383ffff */
.L_x_567:
[----:B------:R-:W-:Y:S01]  /*23b40*/  BSSY B0, `(.L_x_589) ;  /* 0x0000006000007945 */ /* 0x000fe20003800000 */
[----:B------:R-:W-:-:S07]  /*23b50*/  IMAD.MOV.U32 R2, RZ, RZ, -0x1 ;  /* 0xffffffffff027424 */ /* 0x000fce00078e00ff */
[----:B------:R-:W-:Y:S05]  /*23b60*/  WARPSYNC.COLLECTIVE R2, `(.L_x_590) ;  /* 0x00000000020c7348 */ /* 0x000fea0003c00000 */
[----:B------:R-:W-:Y:S02]  /*23b70*/  ELECT P1, UR62, PT ;  /* 0x00000000003e782f */ /* 0x000fe40003820000 */
[----:B------:R-:W-:Y:S01]  /*23b80*/  MOV R2, UR62 ;  /* 0x0000003e00027c02 */ /* 0x000fe20008000f00 */
[----:B------:R-:W-:Y:S10]  /*23b90*/  ENDCOLLECTIVE ;  /* 0x000000000000791b */ /* 0x000ff40003800000 */
.L_x_590:
[----:B------:R-:W-:Y:S05]  /*23ba0*/  BSYNC B0 ;  /* 0x0000000000007941 */ /* 0x000fea0003800000 */
.L_x_589:
[----:B------:R-:W-:Y:S01]  /*23bb0*/  PLOP3.LUT P0, PT, P1, PT, PT, 0x80, 0x0 ;  /* 0x000000000000781c */ /* 0x000fe20000f0f070 */
[----:B------:R-:W-:-:S12]  /*23bc0*/  BRA `(.L_x_591) ;  /* 0xfffffff400507947 */ /* 0x000fd8000383ffff */
.L_x_571:
[----:B0-----:R0:W1:Y:S02]  /*23bd0*/  SYNCS.PHASECHK.TRANS64.TRYWAIT P0, [R3+URZ], R2 ;  /* 0x00000002030075a7 */ /* 0x001064000800017f */
[----:B-1----:R-:W-:Y:S05]  /*23be0*/  @!P0 NANOSLEEP.SYNCS 0x989680 ;  /* 0x009896800000895d */ /* 0x002fea0003900000 */
[----:B------:R-:W1:Y:S02]  /*23bf0*/  @!P0 SYNCS.PHASECHK.TRANS64 P0, [R3+URZ], R2 ;  /* 0x00000002030085a7 */ /* 0x000e64000800007f */
[----:B-1----:R-:W-:Y:S05]  /*23c00*/  @!P0 BRA `(.L_x_571) ;  /* 0xfffffffc00f08947 */ /* 0x002fea000383ffff */
[----:B------:R-:W-:Y:S05]  /*23c10*/  BRA `(.L_x_592) ;  /* 0xfffffff400787947 */ /* 0x000fea000383ffff */
.L_x_572:
[----:B0-----:R0:W1:Y:S02]  /*23c20*/  SYNCS.PHASECHK.TRANS64.TRYWAIT P0, [R3+URZ], R2 ;  /* 0x00000002030075a7 */ /* 0x001064000800017f */
[----:B-1----:R-:W-:Y:S05]  /*23c30*/  @!P0 NANOSLEEP.SYNCS 0x989680 ;  /* 0x009896800000895d */ /* 0x002fea0003900000 */
[----:B------:R-:W1:Y:S02]  /*23c40*/  @!P0 SYNCS.PHASECHK.TRANS64 P0, [R3+URZ], R2 ;  /* 0x00000002030085a7 */ /* 0x000e64000800007f */
[----:B-1----:R-:W-:Y:S05]  /*23c50*/  @!P0 BRA `(.L_x_572) ;  /* 0xfffffffc00f08947 */ /* 0x002fea000383ffff */
[----:B------:R-:W-:Y:S05]  /*23c60*/  BRA `(.L_x_593) ;  /* 0xfffffff400887947 */ /* 0x000fea000383ffff */
.L_x_573:
[----:B0-----:R0:W1:Y:S02]  /*23c70*/  SYNCS.PHASECHK.TRANS64.TRYWAIT P0, [R3+URZ], R2 ;  /* 0x00000002030075a7 */ /* 0x001064000800017f */
[----:B-1----:R-:W-:Y:S05]  /*23c80*/  @!P0 NANOSLEEP.SYNCS 0x989680 ;  /* 0x009896800000895d */ /* 0x002fea0003900000 */
[----:B------:R-:W1:Y:S02]  /*23c90*/  @!P0 SYNCS.PHASECHK.TRANS64 P0, [R3+URZ], R2 ;  /* 0x00000002030085a7 */ /* 0x000e64000800007f */
[----:B-1----:R-:W-:Y:S05]  /*23ca0*/  @!P0 BRA `(.L_x_573) ;  /* 0xfffffffc00f08947 */ /* 0x002fea000383ffff */
[----:B------:R-:W-:Y:S05]  /*23cb0*/  BRA `(.L_x_594) ;  /* 0xfffffff400987947 */ /* 0x000fea000383ffff */
.L_x_574:
[----:B0-----:R0:W1:Y:S02]  /*23cc0*/  SYNCS.PHASECHK.TRANS64.TRYWAIT P0, [R3+URZ], R2 ;  /* 0x00000002030075a7 */ /* 0x001064000800017f */
[----:B-1----:R-:W-:Y:S05]  /*23cd0*/  @!P0 NANOSLEEP.SYNCS 0x989680 ;  /* 0x009896800000895d */ /* 0x002fea0003900000 */
[----:B------:R-:W1:Y:S02]  /*23ce0*/  @!P0 SYNCS.PHASECHK.TRANS64 P0, [R3+URZ], R2 ;  /* 0x00000002030085a7 */ /* 0x000e64000800007f */
[----:B-1----:R-:W-:Y:S05]  /*23cf0*/  @!P0 BRA `(.L_x_574) ;  /* 0xfffffffc00f08947 */ /* 0x002fea000383ffff */
[----:B------:R-:W-:Y:S05]  /*23d00*/  BRA `(.L_x_595) ;  /* 0xfffffff400a87947 */ /* 0x000fea000383ffff */
.L_x_575:
[----:B0-----:R0:W1:Y:S02]  /*23d10*/  SYNCS.PHASECHK.TRANS64.TRYWAIT P0, [R3+URZ], R2 ;  /* 0x00000002030075a7 */ /* 0x001064000800017f */
[----:B-1----:R-:W-:Y:S05]  /*23d20*/  @!P0 NANOSLEEP.SYNCS 0x989680 ;  /* 0x009896800000895d */ /* 0x002fea0003900000 */
[----:B------:R-:W1:Y:S02]  /*23d30*/  @!P0 SYNCS.PHASECHK.TRANS64 P0, [R3+URZ], R2 ;  /* 0x00000002030085a7 */ /* 0x000e64000800007f */
[----:B-1----:R-:W-:Y:S05]  /*23d40*/  @!P0 BRA `(.L_x_575) ;  /* 0xfffffffc00f08947 */ /* 0x002fea000383ffff */
[----:B------:R-:W-:Y:S05]  /*23d50*/  BRA `(.L_x_596) ;  /* 0xfffffff400b87947 */ /* 0x000fea000383ffff */
.L_x_576:
[----:B0-----:R0:W1:Y:S02]  /*23d60*/  SYNCS.PHASECHK.TRANS64.TRYWAIT P0, [R3+URZ], R2 ;  /* 0x00000002030075a7 */ /* 0x001064000800017f */
[----:B-1----:R-:W-:Y:S05]  /*23d70*/  @!P0 NANOSLEEP.SYNCS 0x989680 ;  /* 0x009896800000895d */ /* 0x002fea0003900000 */
[----:B------:R-:W1:Y:S02]  /*23d80*/  @!P0 SYNCS.PHASECHK.TRANS64 P0, [R3+URZ], R2 ;  /* 0x00000002030085a7 */ /* 0x000e64000800007f */
[----:B-1----:R-:W-:Y:S05]  /*23d90*/  @!P0 BRA `(.L_x_576) ;  /* 0xfffffffc00f08947 */ /* 0x002fea000383ffff */
[----:B------:R-:W-:Y:S05]  /*23da0*/  BRA `(.L_x_597) ;  /* 0xfffffff400c87947 */ /* 0x000fea000383ffff */
.L_x_577:
[----:B0-----:R0:W1:Y:S02]  /*23db0*/  SYNCS.PHASECHK.TRANS64.TRYWAIT P0, [R3+URZ], R2 ;  /* 0x00000002030075a7 */ /* 0x001064000800017f */
[----:B-1----:R-:W-:Y:S05]  /*23dc0*/  @!P0 NANOSLEEP.SYNCS 0x989680 ;  /* 0x009896800000895d */ /* 0x002fea0003900000 */
[----:B------:R-:W1:Y:S02]  /*23dd0*/  @!P0 SYNCS.PHASECHK.TRANS64 P0, [R3+URZ], R2 ;  /* 0x00000002030085a7 */ /* 0x000e64000800007f */
[----:B-1----:R-:W-:Y:S05]  /*23de0*/  @!P0 BRA `(.L_x_577) ;  /* 0xfffffffc00f08947 */ /* 0x002fea000383ffff */
[----:B------:R-:W-:Y:S05]  /*23df0*/  BRA `(.L_x_598) ;  /* 0xfffffff400d87947 */ /* 0x000fea000383ffff */
.L_x_578:
[----:B0-----:R0:W1:Y:S02]  /*23e00*/  SYNCS.PHASECHK.TRANS64.TRYWAIT P0, [R3+URZ], R2 ;  /* 0x00000002030075a7 */ /* 0x001064000800017f */
[----:B-1----:R-:W-:Y:S05]  /*23e10*/  @!P0 NANOSLEEP.SYNCS 0x989680 ;  /* 0x009896800000895d */ /* 0x002fea0003900000 */
[----:B------:R-:W1:Y:S02]  /*23e20*/  @!P0 SYNCS.PHASECHK.TRANS64 P0, [R3+URZ], R2 ;  /* 0x00000002030085a7 */ /* 0x000e64000800007f */
[----:B-1----:R-:W-:Y:S05]  /*23e30*/  @!P0 BRA `(.L_x_578) ;  /* 0xfffffffc00f08947 */ /* 0x002fea000383ffff */
[----:B------:R-:W-:Y:S05]  /*23e40*/  BRA `(.L_x_599) ;  /* 0xfffffff400e87947 */ /* 0x000fea000383ffff */
.L_x_579:
[----:B0-----:R0:W1:Y:S02]  /*23e50*/  SYNCS.PHASECHK.TRANS64.TRYWAIT P0, [R3+URZ], R2 ;  /* 0x00000002030075a7 */ /* 0x001064000800017f */
[----:B-1----:R-:W-:Y:S05]  /*23e60*/  @!P0 NANOSLEEP.SYNCS 0x989680 ;  /* 0x009896800000895d */ /* 0x002fea0003900000 */
[----:B------:R-:W1:Y:S02]  /*23e70*/  @!P0 SYNCS.PHASECHK.TRANS64 P0, [R3+URZ], R2 ;  /* 0x00000002030085a7 */ /* 0x000e64000800007f */
[----:B-1----:R-:W-:Y:S05]  /*23e80*/  @!P0 BRA `(.L_x_579) ;  /* 0xfffffffc00f08947 */ /* 0x002fea000383ffff */
[----:B------:R-:W-:Y:S05]  /*23e90*/  BRA `(.L_x_600) ;  /* 0xfffffff400f87947 */ /* 0x000fea000383ffff */
.L_x_580:
[----:B0-----:R0:W1:Y:S02]  /*23ea0*/  SYNCS.PHASECHK.TRANS64.TRYWAIT P0, [R3+URZ], R2 ;  /* 0x00000002030075a7 */ /* 0x001064000800017f */
[----:B-1----:R-:W-:Y:S05]  /*23eb0*/  @!P0 NANOSLEEP.SYNCS 0x989680 ;  /* 0x009896800000895d */ /* 0x002fea0003900000 */
[----:B------:R-:W1:Y:S02]  /*23ec0*/  @!P0 SYNCS.PHASECHK.TRANS64 P0, [R3+URZ], R2 ;  /* 0x00000002030085a7 */ /* 0x000e64000800007f */
[----:B-1----:R-:W-:Y:S05]  /*23ed0*/  @!P0 BRA `(.L_x_580) ;  /* 0xfffffffc00f08947 */ /* 0x002fea000383ffff */
[----:B------:R-:W-:Y:S05]  /*23ee0*/  BRA `(.L_x_601) ;  /* 0xfffffff800087947 */ /* 0x000fea000383ffff */
.L_x_581:
[----:B0-----:R0:W1:Y:S02]  /*23ef0*/  SYNCS.PHASECHK.TRANS64.TRYWAIT P0, [R3+URZ], R2 ;  /* 0x00000002030075a7 */ /* 0x001064000800017f */
[----:B-1----:R-:W-:Y:S05]  /*23f00*/  @!P0 NANOSLEEP.SYNCS 0x989680 ;  /* 0x009896800000895d */ /* 0x002fea0003900000 */
[----:B------:R-:W1:Y:S02]  /*23f10*/  @!P0 SYNCS.PHASECHK.TRANS64 P0, [R3+URZ], R2 ;  /* 0x00000002030085a7 */ /* 0x000e64000800007f */
[----:B-1----:R-:W-:Y:S05]  /*23f20*/  @!P0 BRA `(.L_x_581) ;  /* 0xfffffffc00f08947 */ /* 0x002fea000383ffff */
[----:B------:R-:W-:Y:S05]  /*23f30*/  BRA `(.L_x_602) ;  /* 0xfffffff800187947 */ /* 0x000fea000383ffff */
.L_x_582:
[----:B0-----:R0:W1:Y:S02]  /*23f40*/  SYNCS.PHASECHK.TRANS64.TRYWAIT P0, [R3+URZ], R2 ;  /* 0x00000002030075a7 */ /* 0x001064000800017f */
[----:B-1----:R-:W-:Y:S05]  /*23f50*/  @!P0 NANOSLEEP.SYNCS 0x989680 ;  /* 0x009896800000895d */ /* 0x002fea0003900000 */
[----:B------:R-:W1:Y:S02]  /*23f60*/  @!P0 SYNCS.PHASECHK.TRANS64 P0, [R3+URZ], R2 ;  /* 0x00000002030085a7 */ /* 0x000e64000800007f */
[----:B-1----:R-:W-:Y:S05]  /*23f70*/  @!P0 BRA `(.L_x_582) ;  /* 0xfffffffc00f08947 */ /* 0x002fea000383ffff */
[----:B------:R-:W-:Y:S05]  /*23f80*/  BRA `(.L_x_603) ;  /* 0xfffffff800287947 */ /* 0x000fea000383ffff */
.L_x_583:
[----:B0-----:R0:W1:Y:S02]  /*23f90*/  SYNCS.PHASECHK.TRANS64.TRYWAIT P0, [R3+URZ], R2 ;  /* 0x00000002030075a7 */ /* 0x001064000800017f */
[----:B-1----:R-:W-:Y:S05]  /*23fa0*/  @!P0 NANOSLEEP.SYNCS 0x989680 ;  /* 0x009896800000895d */ /* 0x002fea0003900000 */
[----:B------:R-:W1:Y:S02]  /*23fb0*/  @!P0 SYNCS.PHASECHK.TRANS64 P0, [R3+URZ], R2 ;  /* 0x00000002030085a7 */ /* 0x000e64000800007f */
[----:B-1----:R-:W-:Y:S05]  /*23fc0*/  @!P0 BRA `(.L_x_583) ;  /* 0xfffffffc00f08947 */ /* 0x002fea000383ffff */
[----:B------:R-:W-:Y:S05]  /*23fd0*/  BRA `(.L_x_604) ;  /* 0xfffffff800387947 */ /* 0x000fea000383ffff */
.L_x_605:
[----:B------:R-:W-:-:S00]  /*23fe0*/  BRA `(.L_x_605) ;  /* 0xfffffffc00fc7947 */ /* 0x000fc0000383ffff */
[----:B------:R-:W-:-:S00]  /*23ff0*/  NOP ;  /* 0x0000000000007918 */ /* 0x000fc00000000000 */
        /* <DEDUP_REMOVED lines=8> */
.L_x_606:


//--------------------- .nv.shared._ZN7cutlass13device_kernelINS_4gemm6kernel13GemmUniversalIN4cute5tupleIJiiiiEEENS1_10collective13CollectiveMmaINS1_37MainloopSm90TmaGmmaWarpSpecializedFP8ILi14ENS5_IJNS4_1CILi1EEESB_SB_EEENS1_35KernelTmaWarpSpecializedCooperativeEEENS5_IJNSA_ILi256EEESF_NSA_ILi32EEEEEENS_12float_e4m3_tENS5_IJlSB_lEEESI_SJ_NS4_8TiledMMAINS4_8MMA_AtomIJNS4_4SM904GMMA31MMA_64x256x32_F32E4M3E4M3_SS_TNILNSN_7ScaleInE1ELSP_1EEEEEENS4_6LayoutINS5_IJNSA_ILi2EEESB_SB_EEENS5_IJSB_NSA_ILi0EEESV_EEEEENS5_IJNS4_10UnderscoreESY_SY_EEEEENS4_13SM90_TMA_LOADENS4_14ComposedLayoutINS4_7SwizzleILi1ELi4ELi3EEENS4_18smem_ptr_flag_bitsILi8EEENSS_INS5_IJNSA_ILi8EEESG_EEENS5_IJSG_SB_EEEEEEEvNS4_8identityES11_S1B_vS1C_EENS_8epilogue10collective6detail29Sm90TmaWarpSpecializedAdapterINS1F_15DefaultEpilogueISI_SJ_SJ_NS1E_6thread17LinearCombinationISI_Li1EffLNS1J_9ScaleType4KindE0ELNS_15FloatRoundStyleE2ESI_EENS1_15EpilogueDefaultEEEEEvvEEEEvNT_6ParamsE --------------------------
	.section	.nv.shared._ZN7cutlass13device_kernelINS_4gemm6kernel13GemmUniversalIN4cute5tupleIJiiiiEEENS1_10collective13CollectiveMmaINS1_37MainloopSm90TmaGmmaWarpSpecializedFP8ILi14ENS5_IJNS4_1CILi1EEESB_SB_EEENS1_35KernelTmaWarpSpecializedCooperativeEEENS5_IJNSA_ILi256EEESF_NSA_ILi32EEEEEENS_12float_e4m3_tENS5_IJlSB_lEEESI_SJ_NS4_8TiledMMAINS4_8MMA_AtomIJNS4_4SM904GMMA31MMA_64x256x32_F32E4M3E4M3_SS_TNILNSN_7ScaleInE1ELSP_1EEEEEENS4_6LayoutINS5_IJNSA_ILi2EEESB_SB_EEENS5_IJSB_NSA_ILi0EEESV_EEEEENS5_IJNS4_10UnderscoreESY_SY_EEEEENS4_13SM90_TMA_LOADENS4_14ComposedLayoutINS4_7SwizzleILi1ELi4ELi3EEENS4_18smem_ptr_flag_bitsILi8EEENSS_INS5_IJNSA_ILi8EEESG_EEENS5_IJSG_SB_EEEEEEEvNS4_8identityES11_S1B_vS1C_EENS_8epilogue10collective6detail29Sm90TmaWarpSpecializedAdapterINS1F_15DefaultEpilogueISI_SJ_SJ_NS1E_6thread17LinearCombinationISI_Li1EffLNS1J_9ScaleType4KindE0ELNS_15FloatRoundStyleE2ESI_EENS1_15EpilogueDefaultEEEEEvvEEEEvNT_6ParamsE,"aw",@nobits
	.sectionflags	@""
	.align	16
	.zero		1024


//--------------------- .nv.shared.reserved.0     --------------------------
	.section	.nv.shared.reserved.0,"aw",@nobits
	.weak		__nv_reservedSMEM_offset_0_alias
	.size		__nv_reservedSMEM_offset_0_alias, 0, 0
	.other		__nv_reservedSMEM_offset_0_alias,@"STO_CUDA_RESERVED_SHARED STV_DEFAULT"
__nv_reservedSMEM_offset_0_alias:
	.zero		0


//--------------------- .nv.global                --------------------------
	.section	.nv.global,"aw",@nobits
.nv.global:
	.type		_ZN39_INTERNAL_13aeaa9b_4_k_cu_3640f241_40614cute1_E,@object
	.size		_ZN39_INTERNAL_13aeaa9b_4_k_cu_3640f241_40614cute1_E,(_ZN39_INTERNAL_13aeaa9b_4_k_cu_3640f241_40614cuda3std3__45__cpo6cbeginE - _ZN39_INTERNAL_13aeaa9b_4_k_cu_3640f241_40614cute1_E)
_ZN39_INTERNAL_13aeaa9b_4_k_cu_3640f241_40614cute1_E:
	.zero		1
	.type		_ZN39_INTERNAL_13aeaa9b_4_k_cu_3640f241_40614cuda3std3__45__cpo6cbeginE,@object
	.size		_ZN39_INTERNAL_13aeaa9b_4_k_cu_3640f241_40614cuda3std3__45__cpo6cbeginE,(_ZN39_INTERNAL_13aeaa9b_4_k_cu_3640f241_40614cuda3std3__48in_placeE - _ZN39_INTERNAL_13aeaa9b_4_k_cu_3640f241_40614cuda3std3__45__cpo6cbeginE)
_ZN39_INTERNAL_13aeaa9b_4_k_cu_3640f241_40614cuda3std3__45__cpo6cbeginE:
	.zero		1
	.type		_ZN39_INTERNAL_13aeaa9b_4_k_cu_3640f241_40614cuda3std3__48in_placeE,@object
	.size		_ZN39_INTERNAL_13aeaa9b_4_k_cu_3640f241_40614cuda3std3__48in_placeE,(_ZN39_INTERNAL_13aeaa9b_4_k_cu_3640f241_40614cuda3std6ranges3__45__cpo9iter_moveE - _ZN39_INTERNAL_13aeaa9b_4_k_cu_3640f241_40614cuda3std3__48in_placeE)
_ZN39_INTERNAL_13aeaa9b_4_k_cu_3640f241_40614cuda3std3__48in_placeE:
	.zero		1
	.type		_ZN39_INTERNAL_13aeaa9b_4_k_cu_3640f241_40614cuda3std6ranges3__45__cpo9iter_moveE,@object
	.size		_ZN39_INTERNAL_13aeaa9b_4_k_cu_3640f241_40614cuda3std6ranges3__45__cpo9iter_moveE,(_ZN39_INTERNAL_13aeaa9b_4_k_cu_3640f241_40614cuda3std3__45__cpo5beginE - _ZN39_INTERNAL_13aeaa9b_4_k_cu_3640f241_40614cuda3std6ranges3__45__cpo9iter_moveE)
_ZN39_INTERNAL_13aeaa9b_4_k_cu_3640f241_40614cuda3std6ranges3__45__cpo9iter_moveE:
	.zero		1
	.type		_ZN39_INTERNAL_13aeaa9b_4_k_cu_3640f241_40614cuda3std3__45__cpo5beginE,@object
	.size		_ZN39_INTERNAL_13aeaa9b_4_k_cu_3640f241_40614cuda3std3__45__cpo5beginE,(_ZN39_INTERNAL_13aeaa9b_4_k_cu_3640f241_40614cuda3std3__441_GLOBAL__N__13aeaa9b_4_k_cu_3640f241_40616ignoreE - _ZN39_INTERNAL_13aeaa9b_4_k_cu_3640f241_40614cuda3std3__45__cpo5beginE)
_ZN39_INTERNAL_13aeaa9b_4_k_cu_3640f241_40614cuda3std3__45__cpo5beginE:
	.zero		1
	.type		_ZN39_INTERNAL_13aeaa9b_4_k_cu_3640f241_40614cuda3std3__441_GLOBAL__N__13aeaa9b_4_k_cu_3640f241_40616ignoreE,@object
	.size		_ZN39_INTERNAL_13aeaa9b_4_k_cu_3640f241_40614cuda3std3__441_GLOBAL__N__13aeaa9b_4_k_cu_3640f241_40616ignoreE,(_ZN39_INTERNAL_13aeaa9b_4_k_cu_3640f241_40614cute7productE - _ZN39_INTERNAL_13aeaa9b_4_k_cu_3640f241_40614cuda3std3__441_GLOBAL__N__13aeaa9b_4_k_cu_3640f241_40616ignoreE)
_ZN39_INTERNAL_13aeaa9b_4_k_cu_3640f241_40614cuda3std3__441_GLOBAL__N__13aeaa9b_4_k_cu_3640f241_40616ignoreE:
	.zero		1
	.type		_ZN39_INTERNAL_13aeaa9b_4_k_cu_3640f241_40614cute7productE,@object
	.size		_ZN39_INTERNAL_13aeaa9b_4_k_cu_3640f241_40614cute7productE,(_ZN39_INTERNAL_13aeaa9b_4_k_cu_3640f241_40614cuda3std3__45__cpo3endE - _ZN39_INTERNAL_13aeaa9b_4_k_cu_3640f241_40614cute7productE)
_ZN39_INTERNAL_13aeaa9b_4_k_cu_3640f241_40614cute7productE:
	.zero		1
	.type		_ZN39_INTERNAL_13aeaa9b_4_k_cu_3640f241_40614cuda3std3__45__cpo3endE,@object
	.size		_ZN39_INTERNAL_13aeaa9b_4_k_cu_3640f241_40614cuda3std3__45__cpo3endE,(_ZN39_INTERNAL_13aeaa9b_4_k_cu_3640f241_40614cuda3std3__419piecewise_constructE - _ZN39_INTERNAL_13aeaa9b_4_k_cu_3640f241_40614cuda3std3__45__cpo3endE)
_ZN39_INTERNAL_13aeaa9b_4_k_cu_3640f241_40614cuda3std3__45__cpo3endE:
	.zero		1
	.type		_ZN39_INTERNAL_13aeaa9b_4_k_cu_3640f241_40614cuda3std3__419piecewise_constructE,@object
	.size		_ZN39_INTERNAL_13aeaa9b_4_k_cu_3640f241_40614cuda3std3__419piecewise_constructE,(_ZN39_INTERNAL_13aeaa9b_4_k_cu_3640f241_40614cuda3std3__45__cpo4cendE - _ZN39_INTERNAL_13aeaa9b_4_k_cu_3640f241_40614cuda3std3__419piecewise_constructE)
_ZN39_INTERNAL_13aeaa9b_4_k_cu_3640f241_40614cuda3std3__419piecewise_constructE:
	.zero		1
	.type		_ZN39_INTERNAL_13aeaa9b_4_k_cu_3640f241_40614cuda3std3__45__cpo4cendE,@object
	.size		_ZN39_INTERNAL_13aeaa9b_4_k_cu_3640f241_40614cuda3std3__45__cpo4cendE,(_ZN39_INTERNAL_13aeaa9b_4_k_cu_3640f241_40614cuda3std6ranges3__45__cpo4swapE - _ZN39_INTERNAL_13aeaa9b_4_k_cu_3640f241_40614cuda3std3__45__cpo4cendE)
_ZN39_INTERNAL_13aeaa9b_4_k_cu_3640f241_40614cuda3std3__45__cpo4cendE:
	.zero		1
	.type		_ZN39_INTERNAL_13aeaa9b_4_k_cu_3640f241_40614cuda3std6ranges3__45__cpo4swapE,@object
	.size		_ZN39_INTERNAL_13aeaa9b_4_k_cu_3640f241_40614cuda3std6ranges3__45__cpo4swapE,(.L_7 - _ZN39_INTERNAL_13aeaa9b_4_k_cu_3640f241_40614cuda3std6ranges3__45__cpo4swapE)
_ZN39_INTERNAL_13aeaa9b_4_k_cu_3640f241_40614cuda3std6ranges3__45__cpo4swapE:
	.zero		1
.L_7:


//--------------------- .nv.constant0._ZN7cutlass13device_kernelINS_4gemm6kernel13GemmUniversalIN4cute5tupleIJiiiiEEENS1_10collective13CollectiveMmaINS1_37MainloopSm90TmaGmmaWarpSpecializedFP8ILi14ENS5_IJNS4_1CILi1EEESB_SB_EEENS1_35KernelTmaWarpSpecializedCooperativeEEENS5_IJNSA_ILi256EEESF_NSA_ILi32EEEEEENS_12float_e4m3_tENS5_IJlSB_lEEESI_SJ_NS4_8TiledMMAINS4_8MMA_AtomIJNS4_4SM904GMMA31MMA_64x256x32_F32E4M3E4M3_SS_TNILNSN_7ScaleInE1ELSP_1EEEEEENS4_6LayoutINS5_IJNSA_ILi2EEESB_SB_EEENS5_IJSB_NSA_ILi0EEESV_EEEEENS5_IJNS4_10UnderscoreESY_SY_EEEEENS4_13SM90_TMA_LOADENS4_14ComposedLayoutINS4_7SwizzleILi1ELi4ELi3EEENS4_18smem_ptr_flag_bitsILi8EEENSS_INS5_IJNSA_ILi8EEESG_EEENS5_IJSG_SB_EEEEEEEvNS4_8identityES11_S1B_vS1C_EENS_8epilogue10collective6detail29Sm90TmaWarpSpecializedAdapterINS1F_15DefaultEpilogueISI_SJ_SJ_NS1E_6thread17LinearCombinationISI_Li1EffLNS1J_9ScaleType4KindE0ELNS_15FloatRoundStyleE2ESI_EENS1_15EpilogueDefaultEEEEEvvEEEEvNT_6ParamsE --------------------------
	.section	.nv.constant0._ZN7cutlass13device_kernelINS_4gemm6kernel13GemmUniversalIN4cute5tupleIJiiiiEEENS1_10collective13CollectiveMmaINS1_37MainloopSm90TmaGmmaWarpSpecializedFP8ILi14ENS5_IJNS4_1CILi1EEESB_SB_EEENS1_35KernelTmaWarpSpecializedCooperativeEEENS5_IJNSA_ILi256EEESF_NSA_ILi32EEEEEENS_12float_e4m3_tENS5_IJlSB_lEEESI_SJ_NS4_8TiledMMAINS4_8MMA_AtomIJNS4_4SM904GMMA31MMA_64x256x32_F32E4M3E4M3_SS_TNILNSN_7ScaleInE1ELSP_1EEEEEENS4_6LayoutINS5_IJNSA_ILi2EEESB_SB_EEENS5_IJSB_NSA_ILi0EEESV_EEEEENS5_IJNS4_10UnderscoreESY_SY_EEEEENS4_13SM90_TMA_LOADENS4_14ComposedLayoutINS4_7SwizzleILi1ELi4ELi3EEENS4_18smem_ptr_flag_bitsILi8EEENSS_INS5_IJNSA_ILi8EEESG_EEENS5_IJSG_SB_EEEEEEEvNS4_8identityES11_S1B_vS1C_EENS_8epilogue10collective6detail29Sm90TmaWarpSpecializedAdapterINS1F_15DefaultEpilogueISI_SJ_SJ_NS1E_6thread17LinearCombinationISI_Li1EffLNS1J_9ScaleType4KindE0ELNS_15FloatRoundStyleE2ESI_EENS1_15EpilogueDefaultEEEEEvvEEEEvNT_6ParamsE,"a",@progbits
	.sectionflags	@""
	.align	4
.nv.constant0._ZN7cutlass13device_kernelINS_4gemm6kernel13GemmUniversalIN4cute5tupleIJiiiiEEENS1_10collective13CollectiveMmaINS1_37MainloopSm90TmaGmmaWarpSpecializedFP8ILi14ENS5_IJNS4_1CILi1EEESB_SB_EEENS1_35KernelTmaWarpSpecializedCooperativeEEENS5_IJNSA_ILi256EEESF_NSA_ILi32EEEEEENS_12float_e4m3_tENS5_IJlSB_lEEESI_SJ_NS4_8TiledMMAINS4_8MMA_AtomIJNS4_4SM904GMMA31MMA_64x256x32_F32E4M3E4M3_SS_TNILNSN_7ScaleInE1ELSP_1EEEEEENS4_6LayoutINS5_IJNSA_ILi2EEESB_SB_EEENS5_IJSB_NSA_ILi0EEESV_EEEEENS5_IJNS4_10UnderscoreESY_SY_EEEEENS4_13SM90_TMA_LOADENS4_14ComposedLayoutINS4_7SwizzleILi1ELi4ELi3EEENS4_18smem_ptr_flag_bitsILi8EEENSS_INS5_IJNSA_ILi8EEESG_EEENS5_IJSG_SB_EEEEEEEvNS4_8identityES11_S1B_vS1C_EENS_8epilogue10collective6detail29Sm90TmaWarpSpecializedAdapterINS1F_15DefaultEpilogueISI_SJ_SJ_NS1E_6thread17LinearCombinationISI_Li1EffLNS1J_9ScaleType4KindE0ELNS_15FloatRoundStyleE2ESI_EENS1_15EpilogueDefaultEEEEEvvEEEEvNT_6ParamsE:
	.zero		1664


//--------------------- SYMBOLS --------------------------

	.type		.nv.reservedSmem.offset0,@object
	.size		.nv.reservedSmem.offset0,0x4
